//
// Generated by NVIDIA NVVM Compiler
//
// Compiler Build ID: CL-36424714
// Cuda compilation tools, release 13.0, V13.0.88
// Based on NVVM 20.0.0
//

.version 9.0
.target sm_100
.address_size 64

	// .globl	_Z27extractSquaresWarpOptimizedPK5PointP4int2ii
.extern .shared .align 16 .b8 shared_points[];

.visible .entry _Z27extractSquaresWarpOptimizedPK5PointP4int2ii(
	.param .u64 .ptr .align 1 _Z27extractSquaresWarpOptimizedPK5PointP4int2ii_param_0,
	.param .u64 .ptr .align 1 _Z27extractSquaresWarpOptimizedPK5PointP4int2ii_param_1,
	.param .u32 _Z27extractSquaresWarpOptimizedPK5PointP4int2ii_param_2,
	.param .u32 _Z27extractSquaresWarpOptimizedPK5PointP4int2ii_param_3
)
{
	.reg .pred 	%p<13>;
	.reg .b32 	%r<57>;
	.reg .b64 	%rd<11>;

	ld.param.u64 	%rd3, [_Z27extractSquaresWarpOptimizedPK5PointP4int2ii_param_0];
	ld.param.u64 	%rd4, [_Z27extractSquaresWarpOptimizedPK5PointP4int2ii_param_1];
	ld.param.u32 	%r26, [_Z27extractSquaresWarpOptimizedPK5PointP4int2ii_param_2];
	ld.param.u32 	%r25, [_Z27extractSquaresWarpOptimizedPK5PointP4int2ii_param_3];
	cvta.to.global.u64 	%rd1, %rd4;
	mov.u32 	%r27, %ctaid.x;
	mov.u32 	%r1, %ntid.x;
	mov.u32 	%r28, %tid.x;
	mad.lo.s32 	%r2, %r27, %r1, %r28;
	shr.s32 	%r29, %r2, 31;
	shr.u32 	%r30, %r29, 27;
	add.s32 	%r31, %r2, %r30;
	shr.s32 	%r48, %r31, 5;
	add.s32 	%r4, %r26, -1;
	setp.ge.s32 	%p1, %r48, %r4;
	@%p1 bra 	$L__BB0_10;
	and.b32  	%r5, %r2, 31;
	mov.u32 	%r33, %nctaid.x;
	mul.lo.s32 	%r34, %r33, %r1;
	shr.u32 	%r6, %r34, 5;
	cvta.to.global.u64 	%rd2, %rd3;
$L__BB0_2:
	setp.ne.s32 	%p2, %r5, 0;
	@%p2 bra 	$L__BB0_4;
	mul.wide.s32 	%rd5, %r48, 8;
	add.s64 	%rd6, %rd2, %rd5;
	ld.global.nc.u32 	%r54, [%rd6];
	ld.global.nc.u32 	%r53, [%rd6+4];
	ld.global.nc.u32 	%r56, [%rd6+8];
	ld.global.nc.u32 	%r55, [%rd6+12];
$L__BB0_4:
	shfl.sync.idx.b32	%r54|%p3, %r54, 0, 31, -1;
	shfl.sync.idx.b32	%r53|%p4, %r53, 0, 31, -1;
	shfl.sync.idx.b32	%r56|%p5, %r56, 0, 31, -1;
	shfl.sync.idx.b32	%r55|%p6, %r55, 0, 31, -1;
	setp.lt.s32 	%p7, %r56, %r54;
	setp.lt.s32 	%p8, %r55, %r53;
	or.pred  	%p9, %p7, %p8;
	@%p9 bra 	$L__BB0_7;
	setp.ne.s32 	%p11, %r5, 0;
	@%p11 bra 	$L__BB0_9;
	sub.s32 	%r38, %r25, %r53;
	sub.s32 	%r39, %r25, %r54;
	min.s32 	%r40, %r39, %r38;
	sub.s32 	%r41, %r55, %r53;
	sub.s32 	%r42, %r56, %r54;
	max.s32 	%r43, %r42, %r41;
	add.s32 	%r44, %r43, 1;
	min.s32 	%r45, %r44, %r40;
	max.s32 	%r46, %r45, 1;
	mad.lo.s32 	%r47, %r54, %r25, %r53;
	mul.wide.s32 	%rd9, %r48, 8;
	add.s64 	%rd10, %rd1, %rd9;
	st.global.v2.u32 	[%rd10], {%r47, %r46};
	bra.uni 	$L__BB0_9;
$L__BB0_7:
	setp.ne.s32 	%p10, %r5, 0;
	@%p10 bra 	$L__BB0_9;
	mul.wide.s32 	%rd7, %r48, 8;
	add.s64 	%rd8, %rd1, %rd7;
	mov.b32 	%r37, -1;
	st.global.v2.u32 	[%rd8], {%r37, %r37};
$L__BB0_9:
	add.s32 	%r48, %r48, %r6;
	setp.lt.s32 	%p12, %r48, %r4;
	@%p12 bra 	$L__BB0_2;
$L__BB0_10:
	ret;

}
	// .globl	_Z25extractSquaresBatchKernelPK5PointP4int2iii
.visible .entry _Z25extractSquaresBatchKernelPK5PointP4int2iii(
	.param .u64 .ptr .align 1 _Z25extractSquaresBatchKernelPK5PointP4int2iii_param_0,
	.param .u64 .ptr .align 1 _Z25extractSquaresBatchKernelPK5PointP4int2iii_param_1,
	.param .u32 _Z25extractSquaresBatchKernelPK5PointP4int2iii_param_2,
	.param .u32 _Z25extractSquaresBatchKernelPK5PointP4int2iii_param_3,
	.param .u32 _Z25extractSquaresBatchKernelPK5PointP4int2iii_param_4
)
{
	.reg .pred 	%p<33>;
	.reg .b32 	%r<232>;
	.reg .b64 	%rd<26>;

	ld.param.u64 	%rd7, [_Z25extractSquaresBatchKernelPK5PointP4int2iii_param_0];
	ld.param.u64 	%rd8, [_Z25extractSquaresBatchKernelPK5PointP4int2iii_param_1];
	ld.param.u32 	%r87, [_Z25extractSquaresBatchKernelPK5PointP4int2iii_param_2];
	ld.param.u32 	%r88, [_Z25extractSquaresBatchKernelPK5PointP4int2iii_param_3];
	ld.param.u32 	%r89, [_Z25extractSquaresBatchKernelPK5PointP4int2iii_param_4];
	cvta.to.global.u64 	%rd1, %rd7;
	cvta.to.global.u64 	%rd2, %rd8;
	mov.u32 	%r90, %ctaid.x;
	mov.u32 	%r223, %tid.x;
	mov.u32 	%r2, %ntid.x;
	mul.lo.s32 	%r3, %r89, %r90;
	add.s32 	%r91, %r89, 1;
	sub.s32 	%r92, %r87, %r3;
	min.s32 	%r4, %r91, %r92;
	setp.ge.s32 	%p1, %r223, %r4;
	@%p1 bra 	$L__BB1_17;
	add.s32 	%r93, %r223, %r2;
	max.u32 	%r94, %r4, %r93;
	setp.lt.u32 	%p2, %r93, %r4;
	selp.u32 	%r95, 1, 0, %p2;
	add.s32 	%r96, %r93, %r95;
	sub.s32 	%r97, %r94, %r96;
	div.u32 	%r98, %r97, %r2;
	add.s32 	%r5, %r98, %r95;
	and.b32  	%r99, %r5, 3;
	setp.eq.s32 	%p3, %r99, 3;
	mov.u32 	%r216, %r223;
	@%p3 bra 	$L__BB1_6;
	add.s32 	%r100, %r5, 1;
	and.b32  	%r101, %r100, 3;
	shl.b32 	%r102, %r223, 3;
	mov.u32 	%r103, shared_points;
	add.s32 	%r214, %r103, %r102;
	shl.b32 	%r7, %r2, 3;
	add.s64 	%rd3, %rd1, 4;
	add.s32 	%r213, %r223, %r3;
	neg.s32 	%r212, %r101;
	mad.lo.s32 	%r216, %r2, %r101, %r223;
$L__BB1_3:
	.pragma "nounroll";
	setp.ge.s32 	%p4, %r213, %r87;
	@%p4 bra 	$L__BB1_5;
	mul.wide.s32 	%rd9, %r213, 8;
	add.s64 	%rd10, %rd3, %rd9;
	ld.global.nc.u32 	%r104, [%rd10+-4];
	ld.global.nc.u32 	%r105, [%rd10];
	st.shared.v2.u32 	[%r214], {%r104, %r105};
$L__BB1_5:
	add.s32 	%r214, %r214, %r7;
	add.s32 	%r213, %r213, %r2;
	add.s32 	%r212, %r212, 1;
	setp.ne.s32 	%p5, %r212, 0;
	@%p5 bra 	$L__BB1_3;
$L__BB1_6:
	setp.lt.u32 	%p6, %r5, 3;
	@%p6 bra 	$L__BB1_17;
	mov.u32 	%r107, shared_points;
$L__BB1_8:
	add.s32 	%r19, %r216, %r3;
	setp.ge.s32 	%p7, %r19, %r87;
	@%p7 bra 	$L__BB1_10;
	shl.b32 	%r106, %r216, 3;
	add.s32 	%r108, %r107, %r106;
	mul.wide.s32 	%rd11, %r19, 8;
	add.s64 	%rd12, %rd1, %rd11;
	ld.global.nc.u32 	%r109, [%rd12];
	ld.global.nc.u32 	%r110, [%rd12+4];
	st.shared.v2.u32 	[%r108], {%r109, %r110};
$L__BB1_10:
	add.s32 	%r20, %r216, %r2;
	add.s32 	%r21, %r19, %r2;
	setp.ge.s32 	%p8, %r21, %r87;
	@%p8 bra 	$L__BB1_12;
	shl.b32 	%r111, %r20, 3;
	add.s32 	%r113, %r107, %r111;
	mul.wide.s32 	%rd13, %r21, 8;
	add.s64 	%rd14, %rd1, %rd13;
	ld.global.nc.u32 	%r114, [%rd14];
	ld.global.nc.u32 	%r115, [%rd14+4];
	st.shared.v2.u32 	[%r113], {%r114, %r115};
$L__BB1_12:
	add.s32 	%r22, %r20, %r2;
	add.s32 	%r23, %r21, %r2;
	setp.ge.s32 	%p9, %r23, %r87;
	@%p9 bra 	$L__BB1_14;
	shl.b32 	%r116, %r22, 3;
	add.s32 	%r118, %r107, %r116;
	mul.wide.s32 	%rd15, %r23, 8;
	add.s64 	%rd16, %rd1, %rd15;
	ld.global.nc.u32 	%r119, [%rd16];
	ld.global.nc.u32 	%r120, [%rd16+4];
	st.shared.v2.u32 	[%r118], {%r119, %r120};
$L__BB1_14:
	add.s32 	%r24, %r22, %r2;
	add.s32 	%r25, %r23, %r2;
	setp.ge.s32 	%p10, %r25, %r87;
	@%p10 bra 	$L__BB1_16;
	shl.b32 	%r121, %r24, 3;
	add.s32 	%r123, %r107, %r121;
	mul.wide.s32 	%rd17, %r25, 8;
	add.s64 	%rd18, %rd1, %rd17;
	ld.global.nc.u32 	%r124, [%rd18];
	ld.global.nc.u32 	%r125, [%rd18+4];
	st.shared.v2.u32 	[%r123], {%r124, %r125};
$L__BB1_16:
	add.s32 	%r216, %r24, %r2;
	setp.lt.s32 	%p11, %r216, %r4;
	@%p11 bra 	$L__BB1_8;
$L__BB1_17:
	bar.sync 	0;
	add.s32 	%r126, %r87, -1;
	add.s32 	%r127, %r3, %r89;
	min.s32 	%r128, %r127, %r126;
	sub.s32 	%r129, %r128, %r3;
	min.s32 	%r27, %r89, %r129;
	setp.ge.s32 	%p12, %r223, %r27;
	@%p12 bra 	$L__BB1_34;
	add.s32 	%r130, %r223, %r2;
	max.s32 	%r131, %r27, %r130;
	setp.lt.s32 	%p13, %r130, %r27;
	selp.u32 	%r132, 1, 0, %p13;
	add.s32 	%r133, %r130, %r132;
	sub.s32 	%r134, %r131, %r133;
	div.u32 	%r135, %r134, %r2;
	add.s32 	%r28, %r135, %r132;
	and.b32  	%r136, %r28, 3;
	setp.eq.s32 	%p14, %r136, 3;
	@%p14 bra 	$L__BB1_23;
	add.s32 	%r137, %r28, 1;
	and.b32  	%r138, %r137, 3;
	add.s32 	%r219, %r223, %r3;
	shl.b32 	%r139, %r223, 3;
	mov.u32 	%r140, shared_points;
	add.s32 	%r141, %r139, %r140;
	add.s32 	%r218, %r141, 8;
	shl.b32 	%r31, %r2, 3;
	neg.s32 	%r217, %r138;
	mad.lo.s32 	%r223, %r2, %r138, %r223;
$L__BB1_20:
	.pragma "nounroll";
	ld.shared.v2.u32 	{%r143, %r144}, [%r218+-8];
	ld.shared.v2.u32 	{%r145, %r146}, [%r218];
	setp.lt.s32 	%p15, %r145, %r143;
	setp.lt.s32 	%p16, %r146, %r144;
	mov.b32 	%r220, -1;
	or.pred  	%p17, %p15, %p16;
	mov.u32 	%r221, %r220;
	@%p17 bra 	$L__BB1_22;
	sub.s32 	%r147, %r145, %r143;
	sub.s32 	%r148, %r146, %r144;
	max.s32 	%r149, %r147, %r148;
	add.s32 	%r150, %r149, 1;
	sub.s32 	%r151, %r88, %r143;
	min.s32 	%r152, %r150, %r151;
	sub.s32 	%r153, %r88, %r144;
	min.s32 	%r154, %r152, %r153;
	max.s32 	%r220, %r154, 1;
	mad.lo.s32 	%r221, %r143, %r88, %r144;
$L__BB1_22:
	mul.wide.s32 	%rd19, %r219, 8;
	add.s64 	%rd20, %rd2, %rd19;
	st.global.v2.u32 	[%rd20], {%r221, %r220};
	add.s32 	%r219, %r219, %r2;
	add.s32 	%r218, %r218, %r31;
	add.s32 	%r217, %r217, 1;
	setp.ne.s32 	%p18, %r217, 0;
	@%p18 bra 	$L__BB1_20;
$L__BB1_23:
	setp.lt.u32 	%p19, %r28, 3;
	@%p19 bra 	$L__BB1_34;
	mov.u32 	%r157, shared_points;
$L__BB1_25:
	shl.b32 	%r156, %r223, 3;
	add.s32 	%r50, %r157, %r156;
	ld.shared.v2.u32 	{%r158, %r159}, [%r50];
	ld.shared.v2.u32 	{%r160, %r161}, [%r50+8];
	setp.lt.s32 	%p20, %r160, %r158;
	setp.lt.s32 	%p21, %r161, %r159;
	mov.b32 	%r224, -1;
	or.pred  	%p22, %p20, %p21;
	mov.u32 	%r225, %r224;
	@%p22 bra 	$L__BB1_27;
	sub.s32 	%r162, %r160, %r158;
	sub.s32 	%r163, %r161, %r159;
	max.s32 	%r164, %r162, %r163;
	add.s32 	%r165, %r164, 1;
	sub.s32 	%r166, %r88, %r158;
	min.s32 	%r167, %r165, %r166;
	sub.s32 	%r168, %r88, %r159;
	min.s32 	%r169, %r167, %r168;
	max.s32 	%r224, %r169, 1;
	mad.lo.s32 	%r225, %r158, %r88, %r159;
$L__BB1_27:
	add.s32 	%r171, %r223, %r3;
	mul.wide.s32 	%rd21, %r171, 8;
	add.s64 	%rd4, %rd2, %rd21;
	st.global.v2.u32 	[%rd4], {%r225, %r224};
	shl.b32 	%r59, %r2, 3;
	add.s32 	%r60, %r50, %r59;
	ld.shared.v2.u32 	{%r172, %r173}, [%r60];
	ld.shared.v2.u32 	{%r174, %r175}, [%r60+8];
	setp.lt.s32 	%p23, %r174, %r172;
	setp.lt.s32 	%p24, %r175, %r173;
	mov.b32 	%r226, -1;
	or.pred  	%p25, %p23, %p24;
	mov.u32 	%r227, %r226;
	@%p25 bra 	$L__BB1_29;
	sub.s32 	%r176, %r174, %r172;
	sub.s32 	%r177, %r175, %r173;
	max.s32 	%r178, %r176, %r177;
	add.s32 	%r179, %r178, 1;
	sub.s32 	%r180, %r88, %r172;
	min.s32 	%r181, %r179, %r180;
	sub.s32 	%r182, %r88, %r173;
	min.s32 	%r183, %r181, %r182;
	max.s32 	%r226, %r183, 1;
	mad.lo.s32 	%r227, %r172, %r88, %r173;
$L__BB1_29:
	cvt.u64.u32 	%rd22, %r59;
	add.s64 	%rd5, %rd4, %rd22;
	st.global.v2.u32 	[%rd5], {%r227, %r226};
	add.s32 	%r69, %r60, %r59;
	ld.shared.v2.u32 	{%r185, %r186}, [%r69];
	ld.shared.v2.u32 	{%r187, %r188}, [%r69+8];
	setp.lt.s32 	%p26, %r187, %r185;
	setp.lt.s32 	%p27, %r188, %r186;
	mov.b32 	%r228, -1;
	or.pred  	%p28, %p26, %p27;
	mov.u32 	%r229, %r228;
	@%p28 bra 	$L__BB1_31;
	sub.s32 	%r189, %r187, %r185;
	sub.s32 	%r190, %r188, %r186;
	max.s32 	%r191, %r189, %r190;
	add.s32 	%r192, %r191, 1;
	sub.s32 	%r193, %r88, %r185;
	min.s32 	%r194, %r192, %r193;
	sub.s32 	%r195, %r88, %r186;
	min.s32 	%r196, %r194, %r195;
	max.s32 	%r228, %r196, 1;
	mad.lo.s32 	%r229, %r185, %r88, %r186;
$L__BB1_31:
	add.s64 	%rd6, %rd5, %rd22;
	st.global.v2.u32 	[%rd6], {%r229, %r228};
	add.s32 	%r198, %r69, %r59;
	ld.shared.v2.u32 	{%r199, %r200}, [%r198];
	ld.shared.v2.u32 	{%r201, %r202}, [%r198+8];
	setp.lt.s32 	%p29, %r201, %r199;
	setp.lt.s32 	%p30, %r202, %r200;
	mov.b32 	%r230, -1;
	or.pred  	%p31, %p29, %p30;
	mov.u32 	%r231, %r230;
	@%p31 bra 	$L__BB1_33;
	sub.s32 	%r203, %r201, %r199;
	sub.s32 	%r204, %r202, %r200;
	max.s32 	%r205, %r203, %r204;
	add.s32 	%r206, %r205, 1;
	sub.s32 	%r207, %r88, %r199;
	min.s32 	%r208, %r206, %r207;
	sub.s32 	%r209, %r88, %r200;
	min.s32 	%r210, %r208, %r209;
	max.s32 	%r230, %r210, 1;
	mad.lo.s32 	%r231, %r199, %r88, %r200;
$L__BB1_33:
	add.s64 	%rd25, %rd6, %rd22;
	st.global.v2.u32 	[%rd25], {%r231, %r230};
	shl.b32 	%r211, %r2, 2;
	add.s32 	%r223, %r211, %r223;
	setp.lt.s32 	%p32, %r223, %r27;
	@%p32 bra 	$L__BB1_25;
$L__BB1_34:
	ret;

}
	// .globl	_Z24extractAndProcessSquaresPKfPK5PointPfiii
.visible .entry _Z24extractAndProcessSquaresPKfPK5PointPfiii(
	.param .u64 .ptr .align 1 _Z24extractAndProcessSquaresPKfPK5PointPfiii_param_0,
	.param .u64 .ptr .align 1 _Z24extractAndProcessSquaresPKfPK5PointPfiii_param_1,
	.param .u64 .ptr .align 1 _Z24extractAndProcessSquaresPKfPK5PointPfiii_param_2,
	.param .u32 _Z24extractAndProcessSquaresPKfPK5PointPfiii_param_3,
	.param .u32 _Z24extractAndProcessSquaresPKfPK5PointPfiii_param_4,
	.param .u32 _Z24extractAndProcessSquaresPKfPK5PointPfiii_param_5
)
{
	.reg .pred 	%p<15>;
	.reg .b32 	%r<59>;
	.reg .b32 	%f<139>;
	.reg .b64 	%rd<22>;

	ld.param.u64 	%rd6, [_Z24extractAndProcessSquaresPKfPK5PointPfiii_param_0];
	ld.param.u64 	%rd5, [_Z24extractAndProcessSquaresPKfPK5PointPfiii_param_1];
	ld.param.u64 	%rd7, [_Z24extractAndProcessSquaresPKfPK5PointPfiii_param_2];
	ld.param.u32 	%r29, [_Z24extractAndProcessSquaresPKfPK5PointPfiii_param_3];
	ld.param.u32 	%r27, [_Z24extractAndProcessSquaresPKfPK5PointPfiii_param_4];
	ld.param.u32 	%r28, [_Z24extractAndProcessSquaresPKfPK5PointPfiii_param_5];
	cvta.to.global.u64 	%rd1, %rd6;
	cvta.to.global.u64 	%rd2, %rd7;
	mov.u32 	%r30, %ctaid.x;
	mov.u32 	%r31, %ntid.x;
	mov.u32 	%r32, %tid.x;
	mad.lo.s32 	%r1, %r30, %r31, %r32;
	add.s32 	%r33, %r29, -1;
	setp.ge.s32 	%p1, %r1, %r33;
	@%p1 bra 	$L__BB2_19;
	cvta.to.global.u64 	%rd8, %rd5;
	mul.wide.s32 	%rd9, %r1, 8;
	add.s64 	%rd10, %rd8, %rd9;
	ld.global.nc.u32 	%r2, [%rd10];
	ld.global.nc.u32 	%r34, [%rd10+4];
	ld.global.nc.u32 	%r4, [%rd10+8];
	ld.global.nc.u32 	%r35, [%rd10+12];
	setp.lt.s32 	%p2, %r4, %r2;
	setp.lt.s32 	%p3, %r35, %r34;
	or.pred  	%p4, %p2, %p3;
	@%p4 bra 	$L__BB2_18;
	sub.s32 	%r39, %r4, %r2;
	sub.s32 	%r40, %r35, %r34;
	max.s32 	%r41, %r39, %r40;
	add.s32 	%r42, %r41, 1;
	sub.s32 	%r43, %r27, %r2;
	min.s32 	%r44, %r42, %r43;
	sub.s32 	%r45, %r27, %r34;
	min.s32 	%r6, %r44, %r45;
	max.s32 	%r7, %r6, 1;
	and.b32  	%r8, %r7, 15;
	add.s32 	%r9, %r8, -1;
	and.b32  	%r10, %r7, 7;
	add.s32 	%r11, %r10, -1;
	and.b32  	%r12, %r7, 2147483632;
	and.b32  	%r13, %r7, 3;
	neg.s32 	%r14, %r12;
	add.s64 	%rd3, %rd1, 32;
	mov.f32 	%f138, 0f00000000;
	mov.b32 	%r53, 0;
	mov.f32 	%f137, %f138;
$L__BB2_3:
	setp.lt.s32 	%p5, %r6, 16;
	add.s32 	%r47, %r53, %r2;
	mad.lo.s32 	%r16, %r47, %r28, %r34;
	mov.b32 	%r57, 0;
	@%p5 bra 	$L__BB2_6;
	mov.u32 	%r54, %r16;
	mov.u32 	%r55, %r14;
$L__BB2_5:
	.pragma "nounroll";
	mul.wide.s32 	%rd13, %r54, 4;
	add.s64 	%rd14, %rd3, %rd13;
	ld.global.nc.f32 	%f33, [%rd14+-32];
	add.f32 	%f34, %f137, %f33;
	fma.rn.f32 	%f35, %f33, %f33, %f138;
	ld.global.nc.f32 	%f36, [%rd14+-28];
	add.f32 	%f37, %f34, %f36;
	fma.rn.f32 	%f38, %f36, %f36, %f35;
	ld.global.nc.f32 	%f39, [%rd14+-24];
	add.f32 	%f40, %f37, %f39;
	fma.rn.f32 	%f41, %f39, %f39, %f38;
	ld.global.nc.f32 	%f42, [%rd14+-20];
	add.f32 	%f43, %f40, %f42;
	fma.rn.f32 	%f44, %f42, %f42, %f41;
	ld.global.nc.f32 	%f45, [%rd14+-16];
	add.f32 	%f46, %f43, %f45;
	fma.rn.f32 	%f47, %f45, %f45, %f44;
	ld.global.nc.f32 	%f48, [%rd14+-12];
	add.f32 	%f49, %f46, %f48;
	fma.rn.f32 	%f50, %f48, %f48, %f47;
	ld.global.nc.f32 	%f51, [%rd14+-8];
	add.f32 	%f52, %f49, %f51;
	fma.rn.f32 	%f53, %f51, %f51, %f50;
	ld.global.nc.f32 	%f54, [%rd14+-4];
	add.f32 	%f55, %f52, %f54;
	fma.rn.f32 	%f56, %f54, %f54, %f53;
	ld.global.nc.f32 	%f57, [%rd14];
	add.f32 	%f58, %f55, %f57;
	fma.rn.f32 	%f59, %f57, %f57, %f56;
	ld.global.nc.f32 	%f60, [%rd14+4];
	add.f32 	%f61, %f58, %f60;
	fma.rn.f32 	%f62, %f60, %f60, %f59;
	ld.global.nc.f32 	%f63, [%rd14+8];
	add.f32 	%f64, %f61, %f63;
	fma.rn.f32 	%f65, %f63, %f63, %f62;
	ld.global.nc.f32 	%f66, [%rd14+12];
	add.f32 	%f67, %f64, %f66;
	fma.rn.f32 	%f68, %f66, %f66, %f65;
	ld.global.nc.f32 	%f69, [%rd14+16];
	add.f32 	%f70, %f67, %f69;
	fma.rn.f32 	%f71, %f69, %f69, %f68;
	ld.global.nc.f32 	%f72, [%rd14+20];
	add.f32 	%f73, %f70, %f72;
	fma.rn.f32 	%f74, %f72, %f72, %f71;
	ld.global.nc.f32 	%f75, [%rd14+24];
	add.f32 	%f76, %f73, %f75;
	fma.rn.f32 	%f77, %f75, %f75, %f74;
	ld.global.nc.f32 	%f78, [%rd14+28];
	add.f32 	%f137, %f76, %f78;
	fma.rn.f32 	%f138, %f78, %f78, %f77;
	add.s32 	%r55, %r55, 16;
	add.s32 	%r54, %r54, 16;
	setp.ne.s32 	%p6, %r55, 0;
	mov.u32 	%r57, %r12;
	@%p6 bra 	$L__BB2_5;
$L__BB2_6:
	setp.eq.s32 	%p7, %r8, 0;
	@%p7 bra 	$L__BB2_16;
	setp.lt.u32 	%p8, %r9, 7;
	@%p8 bra 	$L__BB2_9;
	add.s32 	%r48, %r16, %r57;
	mul.wide.s32 	%rd15, %r48, 4;
	add.s64 	%rd16, %rd1, %rd15;
	ld.global.nc.f32 	%f80, [%rd16];
	add.f32 	%f81, %f137, %f80;
	fma.rn.f32 	%f82, %f80, %f80, %f138;
	ld.global.nc.f32 	%f83, [%rd16+4];
	add.f32 	%f84, %f81, %f83;
	fma.rn.f32 	%f85, %f83, %f83, %f82;
	ld.global.nc.f32 	%f86, [%rd16+8];
	add.f32 	%f87, %f84, %f86;
	fma.rn.f32 	%f88, %f86, %f86, %f85;
	ld.global.nc.f32 	%f89, [%rd16+12];
	add.f32 	%f90, %f87, %f89;
	fma.rn.f32 	%f91, %f89, %f89, %f88;
	ld.global.nc.f32 	%f92, [%rd16+16];
	add.f32 	%f93, %f90, %f92;
	fma.rn.f32 	%f94, %f92, %f92, %f91;
	ld.global.nc.f32 	%f95, [%rd16+20];
	add.f32 	%f96, %f93, %f95;
	fma.rn.f32 	%f97, %f95, %f95, %f94;
	ld.global.nc.f32 	%f98, [%rd16+24];
	add.f32 	%f99, %f96, %f98;
	fma.rn.f32 	%f100, %f98, %f98, %f97;
	ld.global.nc.f32 	%f101, [%rd16+28];
	add.f32 	%f137, %f99, %f101;
	fma.rn.f32 	%f138, %f101, %f101, %f100;
	add.s32 	%r57, %r57, 8;
$L__BB2_9:
	setp.eq.s32 	%p9, %r10, 0;
	@%p9 bra 	$L__BB2_16;
	setp.lt.u32 	%p10, %r11, 3;
	@%p10 bra 	$L__BB2_12;
	add.s32 	%r49, %r16, %r57;
	mul.wide.s32 	%rd17, %r49, 4;
	add.s64 	%rd18, %rd1, %rd17;
	ld.global.nc.f32 	%f103, [%rd18];
	add.f32 	%f104, %f137, %f103;
	fma.rn.f32 	%f105, %f103, %f103, %f138;
	ld.global.nc.f32 	%f106, [%rd18+4];
	add.f32 	%f107, %f104, %f106;
	fma.rn.f32 	%f108, %f106, %f106, %f105;
	ld.global.nc.f32 	%f109, [%rd18+8];
	add.f32 	%f110, %f107, %f109;
	fma.rn.f32 	%f111, %f109, %f109, %f108;
	ld.global.nc.f32 	%f112, [%rd18+12];
	add.f32 	%f137, %f110, %f112;
	fma.rn.f32 	%f138, %f112, %f112, %f111;
	add.s32 	%r57, %r57, 4;
$L__BB2_12:
	setp.eq.s32 	%p11, %r13, 0;
	@%p11 bra 	$L__BB2_16;
	setp.eq.s32 	%p12, %r13, 1;
	add.s32 	%r50, %r16, %r57;
	mul.wide.s32 	%rd19, %r50, 4;
	add.s64 	%rd4, %rd1, %rd19;
	ld.global.nc.f32 	%f113, [%rd4];
	add.f32 	%f137, %f137, %f113;
	fma.rn.f32 	%f138, %f113, %f113, %f138;
	@%p12 bra 	$L__BB2_16;
	setp.eq.s32 	%p13, %r13, 2;
	ld.global.nc.f32 	%f114, [%rd4+4];
	add.f32 	%f137, %f137, %f114;
	fma.rn.f32 	%f138, %f114, %f114, %f138;
	@%p13 bra 	$L__BB2_16;
	ld.global.nc.f32 	%f115, [%rd4+8];
	add.f32 	%f137, %f137, %f115;
	fma.rn.f32 	%f138, %f115, %f115, %f138;
$L__BB2_16:
	add.s32 	%r53, %r53, 1;
	setp.ne.s32 	%p14, %r53, %r7;
	@%p14 bra 	$L__BB2_3;
	mul.lo.s32 	%r51, %r7, %r7;
	cvt.rn.f32.s32 	%f116, %r51;
	div.rn.f32 	%f117, %f137, %f116;
	div.rn.f32 	%f118, %f138, %f116;
	mul.f32 	%f119, %f117, %f117;
	sub.f32 	%f120, %f118, %f119;
	shl.b32 	%r52, %r1, 1;
	mul.wide.s32 	%rd20, %r52, 4;
	add.s64 	%rd21, %rd2, %rd20;
	st.global.f32 	[%rd21], %f117;
	st.global.f32 	[%rd21+4], %f120;
	bra.uni 	$L__BB2_19;
$L__BB2_18:
	shl.b32 	%r36, %r1, 1;
	mul.wide.s32 	%rd11, %r36, 4;
	add.s64 	%rd12, %rd2, %rd11;
	mov.b32 	%r37, -1082130432;
	st.global.u32 	[%rd12], %r37;
	st.global.u32 	[%rd12+4], %r37;
$L__BB2_19:
	ret;

}


// ===== COMPILED SASS (sm_100) =====

	.target	sm_100

	.elftype	@"ET_EXEC"


//--------------------- .note.nv.tkinfo           --------------------------
	.section	.note.nv.tkinfo,"",@"SHT_NOTE"
	.sectionflags	@"SHF_NOTE_NV_TKINFO"
	.tkinfo
        /*0018*/ 	.word	0x00000002
        /*0030*/ 	.string	""
        /*0030*/ 	.string	"ptxas"
        /*0030*/ 	.string	"Cuda compilation tools, release 13.0, V13.0.88"
        /*0030*/ 	.string	"Build cuda_13.0.r13.0/compiler.36424714_0"
        /*0030*/ 	.string	"-arch sm_100 -m 64 "



//--------------------- .note.nv.cuinfo           --------------------------
	.section	.note.nv.cuinfo,"",@"SHT_NOTE"
	.sectionflags	@"SHF_NOTE_NV_CUINFO"
        /*0018*/ 	.short	0x0002
        /*001a*/ 	.short	0x0064
        /*001c*/ 	.short	0x0082
	.zero		2


//--------------------- .nv.info                  --------------------------
	.section	.nv.info,"",@"SHT_CUDA_INFO"
	.align	4


	//----- nvinfo : EIATTR_REGCOUNT
	.align		4
        /*0000*/ 	.byte	0x04, 0x2f
        /*0002*/ 	.short	(.L_1 - .L_0)
	.align		4
.L_0:
        /*0004*/ 	.word	index@(_Z27extractSquaresWarpOptimizedPK5PointP4int2ii)
        /*0008*/ 	.word	0x00000014


	//----- nvinfo : EIATTR_FRAME_SIZE
	.align		4
.L_1:
        /*000c*/ 	.byte	0x04, 0x11
        /*000e*/ 	.short	(.L_3 - .L_2)
	.align		4
.L_2:
        /*0010*/ 	.word	index@(_Z27extractSquaresWarpOptimizedPK5PointP4int2ii)
        /*0014*/ 	.word	0x00000000


	//----- nvinfo : EIATTR_REGCOUNT
	.align		4
.L_3:
        /*0018*/ 	.byte	0x04, 0x2f
        /*001a*/ 	.short	(.L_5 - .L_4)
	.align		4
.L_4:
        /*001c*/ 	.word	index@(_Z25extractSquaresBatchKernelPK5PointP4int2iii)
        /*0020*/ 	.word	0x00000020


	//----- nvinfo : EIATTR_FRAME_SIZE
	.align		4
.L_5:
        /*0024*/ 	.byte	0x04, 0x11
        /*0026*/ 	.short	(.L_7 - .L_6)
	.align		4
.L_6:
        /*0028*/ 	.word	index@(_Z25extractSquaresBatchKernelPK5PointP4int2iii)
        /*002c*/ 	.word	0x00000000


	//----- nvinfo : EIATTR_REGCOUNT
	.align		4
.L_7:
        /*0030*/ 	.byte	0x04, 0x2f
        /*0032*/ 	.short	(.L_9 - .L_8)
	.align		4
.L_8:
        /*0034*/ 	.word	index@(_Z24extractAndProcessSquaresPKfPK5PointPfiii)
        /*0038*/ 	.word	0x0000001f


	//----- nvinfo : EIATTR_FRAME_SIZE
	.align		4
.L_9:
        /*003c*/ 	.byte	0x04, 0x11
        /*003e*/ 	.short	(.L_11 - .L_10)
	.align		4
.L_10:
        /*0040*/ 	.word	index@($__internal_0_$__cuda_sm3x_div_rn_noftz_f32_slowpath)
        /*0044*/ 	.word	0x00000000


	//----- nvinfo : EIATTR_FRAME_SIZE
	.align		4
.L_11:
        /*0048*/ 	.byte	0x04, 0x11
        /*004a*/ 	.short	(.L_13 - .L_12)
	.align		4
.L_12:
        /*004c*/ 	.word	index@(_Z24extractAndProcessSquaresPKfPK5PointPfiii)
        /*0050*/ 	.word	0x00000000


	//----- nvinfo : EIATTR_MIN_STACK_SIZE
	.align		4
.L_13:
        /*0054*/ 	.byte	0x04, 0x12
        /*0056*/ 	.short	(.L_15 - .L_14)
	.align		4
.L_14:
        /*0058*/ 	.word	index@(_Z24extractAndProcessSquaresPKfPK5PointPfiii)
        /*005c*/ 	.word	0x00000000


	//----- nvinfo : EIATTR_MIN_STACK_SIZE
	.align		4
.L_15:
        /*0060*/ 	.byte	0x04, 0x12
        /*0062*/ 	.short	(.L_17 - .L_16)
	.align		4
.L_16:
        /*0064*/ 	.word	index@(_Z25extractSquaresBatchKernelPK5PointP4int2iii)
        /*0068*/ 	.word	0x00000000


	//----- nvinfo : EIATTR_MIN_STACK_SIZE
	.align		4
.L_17:
        /*006c*/ 	.byte	0x04, 0x12
        /*006e*/ 	.short	(.L_19 - .L_18)
	.align		4
.L_18:
        /*0070*/ 	.word	index@(_Z27extractSquaresWarpOptimizedPK5PointP4int2ii)
        /*0074*/ 	.word	0x00000000
.L_19:


//--------------------- .nv.compat                --------------------------
	.section	.nv.compat,"",@"SHT_CUDA_COMPAT_INFO"
	.align	4
        /*0000*/ 	.byte	0x02, 0x09, 0x00, 0x00, 0x02, 0x02, 0x01, 0x00, 0x02, 0x05, 0x05, 0x00, 0x03, 0x07, 0x01, 0x01
        /*0010*/ 	.byte	0x02, 0x03, 0x00, 0x00, 0x02, 0x06, 0x01, 0x00, 0x04, 0x0b, 0x08, 0x00, 0x01, 0x00, 0x00, 0x00
        /*0020*/ 	.byte	0x00, 0x00, 0x00, 0x00


//--------------------- .nv.info._Z24extractAndProcessSquaresPKfPK5PointPfiii --------------------------
	.section	.nv.info._Z24extractAndProcessSquaresPKfPK5PointPfiii,"",@"SHT_CUDA_INFO"
	.sectionflags	@""
	.align	4


	//----- nvinfo : EIATTR_CUDA_API_VERSION
	.align		4
        /*0000*/ 	.byte	0x04, 0x37
        /*0002*/ 	.short	(.L_21 - .L_20)
.L_20:
        /*0004*/ 	.word	0x00000082


	//----- nvinfo : EIATTR_KPARAM_INFO
	.align		4
.L_21:
        /*0008*/ 	.byte	0x04, 0x17
        /*000a*/ 	.short	(.L_23 - .L_22)
.L_22:
        /*000c*/ 	.word	0x00000000
        /*0010*/ 	.short	0x0005
        /*0012*/ 	.short	0x0020
        /*0014*/ 	.byte	0x00, 0xf0, 0x11, 0x00


	//----- nvinfo : EIATTR_KPARAM_INFO
	.align		4
.L_23:
        /*0018*/ 	.byte	0x04, 0x17
        /*001a*/ 	.short	(.L_25 - .L_24)
.L_24:
        /*001c*/ 	.word	0x00000000
        /*0020*/ 	.short	0x0004
        /*0022*/ 	.short	0x001c
        /*0024*/ 	.byte	0x00, 0xf0, 0x11, 0x00


	//----- nvinfo : EIATTR_KPARAM_INFO
	.align		4
.L_25:
        /*0028*/ 	.byte	0x04, 0x17
        /*002a*/ 	.short	(.L_27 - .L_26)
.L_26:
        /*002c*/ 	.word	0x00000000
        /*0030*/ 	.short	0x0003
        /*0032*/ 	.short	0x0018
        /*0034*/ 	.byte	0x00, 0xf0, 0x11, 0x00


	//----- nvinfo : EIATTR_KPARAM_INFO
	.align		4
.L_27:
        /*0038*/ 	.byte	0x04, 0x17
        /*003a*/ 	.short	(.L_29 - .L_28)
.L_28:
        /*003c*/ 	.word	0x00000000
        /*0040*/ 	.short	0x0002
        /*0042*/ 	.short	0x0010
        /*0044*/ 	.byte	0x00, 0xf5, 0x21, 0x00


	//----- nvinfo : EIATTR_KPARAM_INFO
	.align		4
.L_29:
        /*0048*/ 	.byte	0x04, 0x17
        /*004a*/ 	.short	(.L_31 - .L_30)
.L_30:
        /*004c*/ 	.word	0x00000000
        /*0050*/ 	.short	0x0001
        /*0052*/ 	.short	0x0008
        /*0054*/ 	.byte	0x00, 0xf5, 0x21, 0x00


	//----- nvinfo : EIATTR_KPARAM_INFO
	.align		4
.L_31:
        /*0058*/ 	.byte	0x04, 0x17
        /*005a*/ 	.short	(.L_33 - .L_32)
.L_32:
        /*005c*/ 	.word	0x00000000
        /*0060*/ 	.short	0x0000
        /*0062*/ 	.short	0x0000
        /*0064*/ 	.byte	0x00, 0xf5, 0x21, 0x00


	//----- nvinfo : EIATTR_SPARSE_MMA_MASK
	.align		4
.L_33:
        /*0068*/ 	.byte	0x03, 0x50
        /*006a*/ 	.short	0x0000


	//----- nvinfo : EIATTR_MAXREG_COUNT
	.align		4
        /*006c*/ 	.byte	0x03, 0x1b
        /*006e*/ 	.short	0x00ff


	//----- nvinfo : EIATTR_MERCURY_ISA_VERSION
	.align		4
        /*0070*/ 	.byte	0x03, 0x5f
        /*0072*/ 	.short	0x0101


	//----- nvinfo : EIATTR_VRC_CTA_INIT_COUNT
	.align		4
        /*0074*/ 	.byte	0x02, 0x4a
	.zero		1
	.zero		1


	//----- nvinfo : EIATTR_EXIT_INSTR_OFFSETS
	.align		4
        /*0078*/ 	.byte	0x04, 0x1c
        /*007a*/ 	.short	(.L_35 - .L_34)


	//   ....[0]....
.L_34:
        /*007c*/ 	.word	0x00000080


	//   ....[1]....
        /*0080*/ 	.word	0x00000dd0


	//   ....[2]....
        /*0084*/ 	.word	0x00000e40


	//----- nvinfo : EIATTR_CRS_STACK_SIZE
	.align		4
.L_35:
        /*0088*/ 	.byte	0x04, 0x1e
        /*008a*/ 	.short	(.L_37 - .L_36)
.L_36:
        /*008c*/ 	.word	0x00000000


	//----- nvinfo : EIATTR_CBANK_PARAM_SIZE
	.align		4
.L_37:
        /*0090*/ 	.byte	0x03, 0x19
        /*0092*/ 	.short	0x0024


	//----- nvinfo : EIATTR_PARAM_CBANK
	.align		4
        /*0094*/ 	.byte	0x04, 0x0a
        /*0096*/ 	.short	(.L_39 - .L_38)
	.align		4
.L_38:
        /*0098*/ 	.word	index@(.nv.constant0._Z24extractAndProcessSquaresPKfPK5PointPfiii)
        /*009c*/ 	.short	0x0380
        /*009e*/ 	.short	0x0024


	//----- nvinfo : EIATTR_SW_WAR
	.align		4
.L_39:
        /*00a0*/ 	.byte	0x04, 0x36
        /*00a2*/ 	.short	(.L_41 - .L_40)
.L_40:
        /*00a4*/ 	.word	0x00000008
.L_41:


//--------------------- .nv.info._Z25extractSquaresBatchKernelPK5PointP4int2iii --------------------------
	.section	.nv.info._Z25extractSquaresBatchKernelPK5PointP4int2iii,"",@"SHT_CUDA_INFO"
	.sectionflags	@""
	.align	4


	//----- nvinfo : EIATTR_CUDA_API_VERSION
	.align		4
        /*0000*/ 	.byte	0x04, 0x37
        /*0002*/ 	.short	(.L_43 - .L_42)
.L_42:
        /*0004*/ 	.word	0x00000082


	//----- nvinfo : EIATTR_KPARAM_INFO
	.align		4
.L_43:
        /*0008*/ 	.byte	0x04, 0x17
        /*000a*/ 	.short	(.L_45 - .L_44)
.L_44:
        /*000c*/ 	.word	0x00000000
        /*0010*/ 	.short	0x0004
        /*0012*/ 	.short	0x0018
        /*0014*/ 	.byte	0x00, 0xf0, 0x11, 0x00


	//----- nvinfo : EIATTR_KPARAM_INFO
	.align		4
.L_45:
        /*0018*/ 	.byte	0x04, 0x17
        /*001a*/ 	.short	(.L_47 - .L_46)
.L_46:
        /*001c*/ 	.word	0x00000000
        /*0020*/ 	.short	0x0003
        /*0022*/ 	.short	0x0014
        /*0024*/ 	.byte	0x00, 0xf0, 0x11, 0x00


	//----- nvinfo : EIATTR_KPARAM_INFO
	.align		4
.L_47:
        /*0028*/ 	.byte	0x04, 0x17
        /*002a*/ 	.short	(.L_49 - .L_48)
.L_48:
        /*002c*/ 	.word	0x00000000
        /*0030*/ 	.short	0x0002
        /*0032*/ 	.short	0x0010
        /*0034*/ 	.byte	0x00, 0xf0, 0x11, 0x00


	//----- nvinfo : EIATTR_KPARAM_INFO
	.align		4
.L_49:
        /*0038*/ 	.byte	0x04, 0x17
        /*003a*/ 	.short	(.L_51 - .L_50)
.L_50:
        /*003c*/ 	.word	0x00000000
        /*0040*/ 	.short	0x0001
        /*0042*/ 	.short	0x0008
        /*0044*/ 	.byte	0x00, 0xf5, 0x21, 0x00


	//----- nvinfo : EIATTR_KPARAM_INFO
	.align		4
.L_51:
        /*0048*/ 	.byte	0x04, 0x17
        /*004a*/ 	.short	(.L_53 - .L_52)
.L_52:
        /*004c*/ 	.word	0x00000000
        /*0050*/ 	.short	0x0000
        /*0052*/ 	.short	0x0000
        /*0054*/ 	.byte	0x00, 0xf5, 0x21, 0x00


	//----- nvinfo : EIATTR_SPARSE_MMA_MASK
	.align		4
.L_53:
        /*0058*/ 	.byte	0x03, 0x50
        /*005a*/ 	.short	0x0000


	//----- nvinfo : EIATTR_MAXREG_COUNT
	.align		4
        /*005c*/ 	.byte	0x03, 0x1b
        /*005e*/ 	.short	0x00ff


	//----- nvinfo : EIATTR_NUM_BARRIERS
	.align		4
        /*0060*/ 	.byte	0x02, 0x4c
        /*0062*/ 	.byte	0x01
	.zero		1


	//----- nvinfo : EIATTR_MERCURY_ISA_VERSION
	.align		4
        /*0064*/ 	.byte	0x03, 0x5f
        /*0066*/ 	.short	0x0101


	//----- nvinfo : EIATTR_VRC_CTA_INIT_COUNT
	.align		4
        /*0068*/ 	.byte	0x02, 0x4a
	.zero		1
	.zero		1


	//----- nvinfo : EIATTR_EXIT_INSTR_OFFSETS
	.align		4
        /*006c*/ 	.byte	0x04, 0x1c
        /*006e*/ 	.short	(.L_55 - .L_54)


	//   ....[0]....
.L_54:
        /*0070*/ 	.word	0x000007a0


	//   ....[1]....
        /*0074*/ 	.word	0x00000bd0


	//   ....[2]....
        /*0078*/ 	.word	0x000011c0


	//----- nvinfo : EIATTR_CRS_STACK_SIZE
	.align		4
.L_55:
        /*007c*/ 	.byte	0x04, 0x1e
        /*007e*/ 	.short	(.L_57 - .L_56)
.L_56:
        /*0080*/ 	.word	0x00000000


	//----- nvinfo : EIATTR_CBANK_PARAM_SIZE
	.align		4
.L_57:
        /*0084*/ 	.byte	0x03, 0x19
        /*0086*/ 	.short	0x001c


	//----- nvinfo : EIATTR_PARAM_CBANK
	.align		4
        /*0088*/ 	.byte	0x04, 0x0a
        /*008a*/ 	.short	(.L_59 - .L_58)
	.align		4
.L_58:
        /*008c*/ 	.word	index@(.nv.constant0._Z25extractSquaresBatchKernelPK5PointP4int2iii)
        /*0090*/ 	.short	0x0380
        /*0092*/ 	.short	0x001c


	//----- nvinfo : EIATTR_SW_WAR
	.align		4
.L_59:
        /*0094*/ 	.byte	0x04, 0x36
        /*0096*/ 	.short	(.L_61 - .L_60)
.L_60:
        /*0098*/ 	.word	0x00000008
.L_61:


//--------------------- .nv.info._Z27extractSquaresWarpOptimizedPK5PointP4int2ii --------------------------
	.section	.nv.info._Z27extractSquaresWarpOptimizedPK5PointP4int2ii,"",@"SHT_CUDA_INFO"
	.sectionflags	@""
	.align	4


	//----- nvinfo : EIATTR_CUDA_API_VERSION
	.align		4
        /*0000*/ 	.byte	0x04, 0x37
        /*0002*/ 	.short	(.L_63 - .L_62)
.L_62:
        /*0004*/ 	.word	0x00000082


	//----- nvinfo : EIATTR_KPARAM_INFO
	.align		4
.L_63:
        /*0008*/ 	.byte	0x04, 0x17
        /*000a*/ 	.short	(.L_65 - .L_64)
.L_64:
        /*000c*/ 	.word	0x00000000
        /*0010*/ 	.short	0x0003
        /*0012*/ 	.short	0x0014
        /*0014*/ 	.byte	0x00, 0xf0, 0x11, 0x00


	//----- nvinfo : EIATTR_KPARAM_INFO
	.align		4
.L_65:
        /*0018*/ 	.byte	0x04, 0x17
        /*001a*/ 	.short	(.L_67 - .L_66)
.L_66:
        /*001c*/ 	.word	0x00000000
        /*0020*/ 	.short	0x0002
        /*0022*/ 	.short	0x0010
        /*0024*/ 	.byte	0x00, 0xf0, 0x11, 0x00


	//----- nvinfo : EIATTR_KPARAM_INFO
	.align		4
.L_67:
        /*0028*/ 	.byte	0x04, 0x17
        /*002a*/ 	.short	(.L_69 - .L_68)
.L_68:
        /*002c*/ 	.word	0x00000000
        /*0030*/ 	.short	0x0001
        /*0032*/ 	.short	0x0008
        /*0034*/ 	.byte	0x00, 0xf5, 0x21, 0x00


	//----- nvinfo : EIATTR_KPARAM_INFO
	.align		4
.L_69:
        /*0038*/ 	.byte	0x04, 0x17
        /*003a*/ 	.short	(.L_71 - .L_70)
.L_70:
        /*003c*/ 	.word	0x00000000
        /*0040*/ 	.short	0x0000
        /*0042*/ 	.short	0x0000
        /*0044*/ 	.byte	0x00, 0xf5, 0x21, 0x00


	//----- nvinfo : EIATTR_SPARSE_MMA_MASK
	.align		4
.L_71:
        /*0048*/ 	.byte	0x03, 0x50
        /*004a*/ 	.short	0x0000


	//----- nvinfo : EIATTR_MAXREG_COUNT
	.align		4
        /*004c*/ 	.byte	0x03, 0x1b
        /*004e*/ 	.short	0x00ff


	//----- nvinfo : EIATTR_MERCURY_ISA_VERSION
	.align		4
        /*0050*/ 	.byte	0x03, 0x5f
        /*0052*/ 	.short	0x0101


	//----- nvinfo : EIATTR_COOP_GROUP_MASK_REGIDS
	.align		4
        /*0054*/ 	.byte	0x04, 0x29
        /*0056*/ 	.short	(.L_73 - .L_72)


	//   ....[0]....
.L_72:
        /*0058*/ 	.word	0xffffffff


	//   ....[1]....
        /*005c*/ 	.word	0xffffffff


	//   ....[2]....
        /*0060*/ 	.word	0xffffffff


	//   ....[3]....
        /*0064*/ 	.word	0xffffffff


	//   ....[4]....
        /*0068*/ 	.word	0x0500000c


	//   ....[5]....
        /*006c*/ 	.word	0x0500000c


	//   ....[6]....
        /*0070*/ 	.word	0x0500000c


	//   ....[7]....
        /*0074*/ 	.word	0x0500000c


	//----- nvinfo : EIATTR_COOP_GROUP_INSTR_OFFSETS
	.align		4
.L_73:
        /*0078*/ 	.byte	0x04, 0x28
        /*007a*/ 	.short	(.L_75 - .L_74)


	//   ....[0]....
.L_74:
        /*007c*/ 	.word	0x000001e0


	//   ....[1]....
        /*0080*/ 	.word	0x000001f0


	//   ....[2]....
        /*0084*/ 	.word	0x00000200


	//   ....[3]....
        /*0088*/ 	.word	0x00000210


	//   ....[4]....
        /*008c*/ 	.word	0x00000440


	//   ....[5]....
        /*0090*/ 	.word	0x000004d0


	//   ....[6]....
        /*0094*/ 	.word	0x00000520


	//   ....[7]....
        /*0098*/ 	.word	0x00000570


	//----- nvinfo : EIATTR_VRC_CTA_INIT_COUNT
	.align		4
.L_75:
        /*009c*/ 	.byte	0x02, 0x4a
	.zero		1
	.zero		1


	//----- nvinfo : EIATTR_EXIT_INSTR_OFFSETS
	.align		4
        /*00a0*/ 	.byte	0x04, 0x1c
        /*00a2*/ 	.short	(.L_77 - .L_76)


	//   ....[0]....
.L_76:
        /*00a4*/ 	.word	0x000000b0


	//   ....[1]....
        /*00a8*/ 	.word	0x000003d0


	//----- nvinfo : EIATTR_CRS_STACK_SIZE
	.align		4
.L_77:
        /*00ac*/ 	.byte	0x04, 0x1e
        /*00ae*/ 	.short	(.L_79 - .L_78)
.L_78:
        /*00b0*/ 	.word	0x00000000


	//----- nvinfo : EIATTR_CBANK_PARAM_SIZE
	.align		4
.L_79:
        /*00b4*/ 	.byte	0x03, 0x19
        /*00b6*/ 	.short	0x0018


	//----- nvinfo : EIATTR_PARAM_CBANK
	.align		4
        /*00b8*/ 	.byte	0x04, 0x0a
        /*00ba*/ 	.short	(.L_81 - .L_80)
	.align		4
.L_80:
        /*00bc*/ 	.word	index@(.nv.constant0._Z27extractSquaresWarpOptimizedPK5PointP4int2ii)
        /*00c0*/ 	.short	0x0380
        /*00c2*/ 	.short	0x0018


	//----- nvinfo : EIATTR_SW_WAR
	.align		4
.L_81:
        /*00c4*/ 	.byte	0x04, 0x36
        /*00c6*/ 	.short	(.L_83 - .L_82)
.L_82:
        /*00c8*/ 	.word	0x00000008
.L_83:


//--------------------- .nv.callgraph             --------------------------
	.section	.nv.callgraph,"",@"SHT_CUDA_CALLGRAPH"
	.align	4
	.sectionentsize	8
	.align		4
        /*0000*/ 	.word	0x00000000
	.align		4
        /*0004*/ 	.word	0xffffffff
	.align		4
        /*0008*/ 	.word	0x00000000
	.align		4
        /*000c*/ 	.word	0xfffffffe
	.align		4
        /*0010*/ 	.word	0x00000000
	.align		4
        /*0014*/ 	.word	0xfffffffd
	.align		4
        /*0018*/ 	.word	0x00000000
	.align		4
        /*001c*/ 	.word	0xfffffffc


//--------------------- .text._Z24extractAndProcessSquaresPKfPK5PointPfiii --------------------------
	.section	.text._Z24extractAndProcessSquaresPKfPK5PointPfiii,"ax",@progbits
	.align	128
        .global         _Z24extractAndProcessSquaresPKfPK5PointPfiii
        .type           _Z24extractAndProcessSquaresPKfPK5PointPfiii,@function
        .size           _Z24extractAndProcessSquaresPKfPK5PointPfiii,(.L_x_64 - _Z24extractAndProcessSquaresPKfPK5PointPfiii)
        .other          _Z24extractAndProcessSquaresPKfPK5PointPfiii,@"STO_CUDA_ENTRY STV_DEFAULT"
_Z24extractAndProcessSquaresPKfPK5PointPfiii:
.text._Z24extractAndProcessSquaresPKfPK5PointPfiii:
[----:B------:R-:W-:Y:S01]  /*0000*/  LDC R1, c[0x0][0x37c] ;  /* 0x0000df00ff017b82 */ /* 0x000fe20000000800 */
[----:B------:R-:W0:Y:S07]  /*0010*/  S2R R3, SR_TID.X ;  /* 0x0000000000037919 */ /* 0x000e2e0000002100 */
[----:B------:R-:W0:Y:S01]  /*0020*/  S2UR UR5, SR_CTAID.X ;  /* 0x00000000000579c3 */ /* 0x000e220000002500 */
[----:B------:R-:W1:Y:S07]  /*0030*/  LDCU UR4, c[0x0][0x398] ;  /* 0x00007300ff0477ac */ /* 0x000e6e0008000800 */
[----:B------:R-:W0:Y:S01]  /*0040*/  LDC R6, c[0x0][0x360] ;  /* 0x0000d800ff067b82 */ /* 0x000e220000000800 */
[----:B-1----:R-:W-:Y:S01]  /*0050*/  UIADD3 UR4, UPT, UPT, UR4, -0x1, URZ ;  /* 0xffffffff04047890 */ /* 0x002fe2000fffe0ff */
[----:B0-----:R-:W-:-:S05]  /*0060*/  IMAD R6, R6, UR5, R3 ;  /* 0x0000000506067c24 */ /* 0x001fca000f8e0203 */
[----:B------:R-:W-:-:S13]  /*0070*/  ISETP.GE.AND P0, PT, R6, UR4, PT ;  /* 0x0000000406007c0c */ /* 0x000fda000bf06270 */
[----:B------:R-:W-:Y:S05]  /*0080*/  @P0 EXIT ;  /* 0x000000000000094d */ /* 0x000fea0003800000 */
[----:B------:R-:W0:Y:S01]  /*0090*/  LDC.64 R2, c[0x0][0x388] ;  /* 0x0000e200ff027b82 */ /* 0x000e220000000a00 */
[----:B------:R-:W1:Y:S01]  /*00a0*/  LDCU.64 UR4, c[0x0][0x358] ;  /* 0x00006b00ff0477ac */ /* 0x000e620008000a00 */
[----:B0-----:R-:W-:-:S05]  /*00b0*/  IMAD.WIDE R2, R6, 0x8, R2 ;  /* 0x0000000806027825 */ /* 0x001fca00078e0202 */
[----:B-1----:R-:W2:Y:S04]  /*00c0*/  LDG.E.CONSTANT R13, desc[UR4][R2.64+0x4] ;  /* 0x00000404020d7981 */ /* 0x002ea8000c1e9900 */
[----:B------:R-:W2:Y:S04]  /*00d0*/  LDG.E.CONSTANT R0, desc[UR4][R2.64+0xc] ;  /* 0x00000c0402007981 */ /* 0x000ea8000c1e9900 */
[----:B------:R-:W3:Y:S04]  /*00e0*/  LDG.E.CONSTANT R14, desc[UR4][R2.64] ;  /* 0x00000004020e7981 */ /* 0x000ee8000c1e9900 */
[----:B------:R-:W3:Y:S01]  /*00f0*/  LDG.E.CONSTANT R7, desc[UR4][R2.64+0x8] ;  /* 0x0000080402077981 */ /* 0x000ee2000c1e9900 */
[----:B--2---:R-:W-:-:S04]  /*0100*/  ISETP.GE.AND P0, PT, R0, R13, PT ;  /* 0x0000000d0000720c */ /* 0x004fc80003f06270 */
[----:B---3--:R-:W-:-:S13]  /*0110*/  ISETP.LT.OR P0, PT, R7, R14, !P0 ;  /* 0x0000000e0700720c */ /* 0x008fda0004701670 */
[----:B------:R-:W-:Y:S05]  /*0120*/  @P0 BRA `(.L_x_0) ;  /* 0x0000000c002c0947 */ /* 0x000fea0003800000 */
[----:B------:R-:W0:Y:S01]  /*0130*/  LDCU UR6, c[0x0][0x39c] ;  /* 0x00007380ff0677ac */ /* 0x000e220008000800 */
[----:B------:R-:W1:Y:S01]  /*0140*/  LDC.64 R4, c[0x0][0x380] ;  /* 0x0000e000ff047b82 */ /* 0x000e620000000a00 */
[C---:B------:R-:W-:Y:S01]  /*0150*/  IADD3 R0, PT, PT, -R13.reuse, R0, RZ ;  /* 0x000000000d007210 */ /* 0x040fe20007ffe1ff */
[----:B------:R-:W-:Y:S01]  /*0160*/  BSSY.RECONVERGENT B0, `(.L_x_1) ;  /* 0x00000a3000007945 */ /* 0x000fe20003800200 */
[----:B------:R-:W-:Y:S02]  /*0170*/  IADD3 R11, PT, PT, -R13, RZ, RZ ;  /* 0x000000ff0d0b7210 */ /* 0x000fe40007ffe1ff */
[----:B------:R-:W-:Y:S02]  /*0180*/  VIADDMNMX R0, R7, -R14, R0, !PT ;  /* 0x8000000e07007246 */ /* 0x000fe40007800100 */
[----:B------:R-:W-:Y:S02]  /*0190*/  MOV R7, RZ ;  /* 0x000000ff00077202 */ /* 0x000fe40000000f00 */
[----:B0-----:R-:W-:-:S04]  /*01a0*/  IADD3 R3, PT, PT, -R14, UR6, RZ ;  /* 0x000000060e037c10 */ /* 0x001fc8000fffe1ff */
[----:B------:R-:W-:Y:S02]  /*01b0*/  VIADDMNMX R0, R0, 0x1, R3, PT ;  /* 0x0000000100007846 */ /* 0x000fe40003800103 */
[----:B-1----:R-:W-:Y:S02]  /*01c0*/  IADD3 R4, P0, PT, R4, 0x20, RZ ;  /* 0x0000002004047810 */ /* 0x002fe40007f1e0ff */
[----:B------:R-:W-:Y:S02]  /*01d0*/  VIADDMNMX R11, R11, UR6, R0, PT ;  /* 0x000000060b0b7c46 */ /* 0x000fe4000b800100 */
[----:B------:R-:W-:Y:S02]  /*01e0*/  IADD3.X R5, PT, PT, RZ, R5, RZ, P0, !PT ;  /* 0x00000005ff057210 */ /* 0x000fe400007fe4ff */
[----:B------:R-:W-:-:S04]  /*01f0*/  VIMNMX R12, PT, PT, R11, 0x1, !PT ;  /* 0x000000010b0c7848 */ /* 0x000fc80007fe0100 */
[C---:B------:R-:W-:Y:S02]  /*0200*/  LOP3.LUT R17, R12.reuse, 0xf, RZ, 0xc0, !PT ;  /* 0x0000000f0c117812 */ /* 0x040fe400078ec0ff */
[C---:B------:R-:W-:Y:S02]  /*0210*/  LOP3.LUT R16, R12.reuse, 0x7, RZ, 0xc0, !PT ;  /* 0x000000070c107812 */ /* 0x040fe400078ec0ff */
[----:B------:R-:W-:Y:S02]  /*0220*/  IADD3 R0, PT, PT, R17, -0x1, RZ ;  /* 0xffffffff11007810 */ /* 0x000fe40007ffe0ff */
[----:B------:R-:W-:Y:S01]  /*0230*/  LOP3.LUT R10, R12, 0x7ffffff0, RZ, 0xc0, !PT ;  /* 0x7ffffff00c0a7812 */ /* 0x000fe200078ec0ff */
[----:B------:R-:W-:Y:S01]  /*0240*/  VIADD R2, R16, 0xffffffff ;  /* 0xffffffff10027836 */ /* 0x000fe20000000000 */
[----:B------:R-:W-:Y:S01]  /*0250*/  ISETP.GE.U32.AND P0, PT, R0, 0x7, PT ;  /* 0x000000070000780c */ /* 0x000fe20003f06070 */
[----:B------:R-:W-:Y:S01]  /*0260*/  HFMA2 R0, -RZ, RZ, 0, 0 ;  /* 0x00000000ff007431 */ /* 0x000fe200000001ff */
[----:B------:R-:W-:-:S02]  /*0270*/  LOP3.LUT R15, R12, 0x3, RZ, 0xc0, !PT ;  /* 0x000000030c0f7812 */ /* 0x000fc400078ec0ff */
[----:B------:R-:W-:Y:S01]  /*0280*/  ISETP.GE.U32.AND P1, PT, R2, 0x3, PT ;  /* 0x000000030200780c */ /* 0x000fe20003f26070 */
[----:B------:R-:W-:Y:S01]  /*0290*/  IMAD.MOV.U32 R2, RZ, RZ, RZ ;  /* 0x000000ffff027224 */ /* 0x000fe200078e00ff */
[----:B------:R-:W-:-:S11]  /*02a0*/  IADD3 R3, PT, PT, -R10, RZ, RZ ;  /* 0x000000ff0a037210 */ /* 0x000fd60007ffe1ff */
.L_x_12:
[----:B------:R-:W0:Y:S01]  /*02b0*/  LDCU UR6, c[0x0][0x3a0] ;  /* 0x00007400ff0677ac */ /* 0x000e220008000800 */
[----:B------:R-:W-:Y:S01]  /*02c0*/  ISETP.GE.AND P3, PT, R11, 0x10, PT ;  /* 0x000000100b00780c */ /* 0x000fe20003f66270 */
[----:B------:R-:W-:Y:S01]  /*02d0*/  BSSY.RECONVERGENT B1, `(.L_x_2) ;  /* 0x0000041000017945 */ /* 0x000fe20003800200 */
[----:B------:R-:W-:Y:S01]  /*02e0*/  IADD3 R18, PT, PT, R14, R7, RZ ;  /* 0x000000070e127210 */ /* 0x000fe20007ffe0ff */
[----:B------:R-:W-:Y:S01]  /*02f0*/  IMAD.MOV.U32 R19, RZ, RZ, RZ ;  /* 0x000000ffff137224 */ /* 0x000fe200078e00ff */
[----:B------:R-:W-:-:S04]  /*0300*/  IADD3 R7, PT, PT, R7, 0x1, RZ ;  /* 0x0000000107077810 */ /* 0x000fc80007ffe0ff */
[----:B------:R-:W-:Y:S01]  /*0310*/  ISETP.NE.AND P2, PT, R7, R12, PT ;  /* 0x0000000c0700720c */ /* 0x000fe20003f45270 */
[----:B0-----:R-:W-:-:S04]  /*0320*/  IMAD R18, R18, UR6, R13 ;  /* 0x0000000612127c24 */ /* 0x001fc8000f8e020d */
[----:B------:R-:W-:Y:S08]  /*0330*/  @!P3 BRA `(.L_x_3) ;  /* 0x0000000000e8b947 */ /* 0x000ff00003800000 */
[----:B------:R-:W-:Y:S01]  /*0340*/  BSSY.RECONVERGENT B2, `(.L_x_4) ;  /* 0x0000038000027945 */ /* 0x000fe20003800200 */
[----:B------:R-:W-:Y:S02]  /*0350*/  MOV R19, R18 ;  /* 0x0000001200137202 */ /* 0x000fe40000000f00 */
[----:B------:R-:W-:-:S07]  /*0360*/  MOV R20, R3 ;  /* 0x0000000300147202 */ /* 0x000fce0000000f00 */
.L_x_5:
[----:B------:R-:W-:-:S05]  /*0370*/  IMAD.WIDE R8, R19, 0x4, R4 ;  /* 0x0000000413087825 */ /* 0x000fca00078e0204 */
[----:B------:R-:W2:Y:S04]  /*0380*/  LDG.E.CONSTANT R25, desc[UR4][R8.64+-0x20] ;  /* 0xffffe00408197981 */ /* 0x000ea8000c1e9900 */
[----:B------:R-:W3:Y:S04]  /*0390*/  LDG.E.CONSTANT R24, desc[UR4][R8.64+-0x1c] ;  /* 0xffffe40408187981 */ /* 0x000ee8000c1e9900 */
[----:B------:R-:W4:Y:S04]  /*03a0*/  LDG.E.CONSTANT R23, desc[UR4][R8.64+-0x18] ;  /* 0xffffe80408177981 */ /* 0x000f28000c1e9900 */
[----:B------:R-:W5:Y:S04]  /*03b0*/  LDG.E.CONSTANT R22, desc[UR4][R8.64+-0x14] ;  /* 0xffffec0408167981 */ /* 0x000f68000c1e9900 */
[----:B------:R-:W5:Y:S01]  /*03c0*/  LDG.E.CONSTANT R21, desc[UR4][R8.64+-0x10] ;  /* 0xfffff00408157981 */ /* 0x000f62000c1e9900 */
[C---:B--2---:R-:W-:Y:S01]  /*03d0*/  FADD R2, R25.reuse, R2 ;  /* 0x0000000219027221 */ /* 0x044fe20000000000 */
[----:B------:R-:W-:-:S02]  /*03e0*/  FFMA R25, R25, R25, R0 ;  /* 0x0000001919197223 */ /* 0x000fc40000000000 */
[----:B------:R-:W2:Y:S01]  /*03f0*/  LDG.E.CONSTANT R0, desc[UR4][R8.64+-0xc] ;  /* 0xfffff40408007981 */ /* 0x000ea2000c1e9900 */
[----:B---3--:R-:W-:Y:S01]  /*0400*/  FADD R26, R2, R24 ;  /* 0x00000018021a7221 */ /* 0x008fe20000000000 */
[----:B------:R-:W-:Y:S02]  /*0410*/  FFMA R24, R24, R24, R25 ;  /* 0x0000001818187223 */ /* 0x000fe40000000019 */
[----:B------:R-:W3:Y:S01]  /*0420*/  LDG.E.CONSTANT R2, desc[UR4][R8.64+-0x8] ;  /* 0xfffff80408027981 */ /* 0x000ee2000c1e9900 */
[----:B----4-:R-:W-:Y:S01]  /*0430*/  FADD R25, R26, R23 ;  /* 0x000000171a197221 */ /* 0x010fe20000000000 */
[----:B------:R-:W-:Y:S02]  /*0440*/  FFMA R27, R23, R23, R24 ;  /* 0x00000017171b7223 */ /* 0x000fe40000000018 */
[----:B------:R-:W4:Y:S04]  /*0450*/  LDG.E.CONSTANT R24, desc[UR4][R8.64+-0x4] ;  /* 0xfffffc0408187981 */ /* 0x000f28000c1e9900 */
[----:B------:R-:W4:Y:S01]  /*0460*/  LDG.E.CONSTANT R23, desc[UR4][R8.64] ;  /* 0x0000000408177981 */ /* 0x000f22000c1e9900 */
[----:B-----5:R-:W-:Y:S01]  /*0470*/  FADD R26, R25, R22 ;  /* 0x00000016191a7221 */ /* 0x020fe20000000000 */
[----:B------:R-:W-:-:S03]  /*0480*/  FFMA R22, R22, R22, R27 ;  /* 0x0000001616167223 */ /* 0x000fc6000000001b */
[----:B------:R-:W-:Y:S01]  /*0490*/  FADD R25, R26, R21 ;  /* 0x000000151a197221 */ /* 0x000fe20000000000 */
[----:B------:R-:W-:Y:S02]  /*04a0*/  FFMA R27, R21, R21, R22 ;  /* 0x00000015151b7223 */ /* 0x000fe40000000016 */
[----:B------:R-:W5:Y:S04]  /*04b0*/  LDG.E.CONSTANT R21, desc[UR4][R8.64+0x4] ;  /* 0x0000040408157981 */ /* 0x000f68000c1e9900 */
[----:B------:R-:W5:Y:S01]  /*04c0*/  LDG.E.CONSTANT R22, desc[UR4][R8.64+0x10] ;  /* 0x0000100408167981 */ /* 0x000f62000c1e9900 */
[----:B--2---:R-:W-:Y:S01]  /*04d0*/  FADD R25, R25, R0 ;  /* 0x0000000019197221 */ /* 0x004fe20000000000 */
[----:B------:R-:W-:Y:S02]  /*04e0*/  FFMA R27, R0, R0, R27 ;  /* 0x00000000001b7223 */ /* 0x000fe4000000001b */
[----:B------:R-:W2:Y:S01]  /*04f0*/  LDG.E.CONSTANT R0, desc[UR4][R8.64+0x8] ;  /* 0x0000080408007981 */ /* 0x000ea2000c1e9900 */
[----:B---3--:R-:W-:Y:S01]  /*0500*/  FADD R25, R25, R2 ;  /* 0x0000000219197221 */ /* 0x008fe20000000000 */
[----:B------:R-:W-:-:S02]  /*0510*/  FFMA R27, R2, R2, R27 ;  /* 0x00000002021b7223 */ /* 0x000fc4000000001b */
[----:B------:R-:W3:Y:S01]  /*0520*/  LDG.E.CONSTANT R2, desc[UR4][R8.64+0xc] ;  /* 0x00000c0408027981 */ /* 0x000ee2000c1e9900 */
[----:B----4-:R-:W-:Y:S01]  /*0530*/  FADD R26, R25, R24 ;  /* 0x00000018191a7221 */ /* 0x010fe20000000000 */
[----:B------:R-:W-:Y:S02]  /*0540*/  FFMA R24, R24, R24, R27 ;  /* 0x0000001818187223 */ /* 0x000fe4000000001b */
[----:B------:R-:W4:Y:S02]  /*0550*/  LDG.E.CONSTANT R25, desc[UR4][R8.64+0x1c] ;  /* 0x00001c0408197981 */ /* 0x000f24000c1e9900 */
[----:B------:R-:W-:Y:S02]  /*0560*/  FFMA R28, R23, R23, R24 ;  /* 0x00000017171c7223 */ /* 0x000fe40000000018 */
[----:B------:R-:W4:Y:S01]  /*0570*/  LDG.E.CONSTANT R24, desc[UR4][R8.64+0x14] ;  /* 0x0000140408187981 */ /* 0x000f22000c1e9900 */
[----:B------:R-:W-:-:S03]  /*0580*/  FADD R26, R26, R23 ;  /* 0x000000171a1a7221 */ /* 0x000fc60000000000 */
[----:B------:R-:W4:Y:S01]  /*0590*/  LDG.E.CONSTANT R23, desc[UR4][R8.64+0x18] ;  /* 0x0000180408177981 */ /* 0x000f22000c1e9900 */
[----:B-----5:R-:W-:Y:S01]  /*05a0*/  FADD R27, R26, R21 ;  /* 0x000000151a1b7221 */ /* 0x020fe20000000000 */
[----:B------:R-:W-:Y:S01]  /*05b0*/  FFMA R21, R21, R21, R28 ;  /* 0x0000001515157223 */ /* 0x000fe2000000001c */
[----:B------:R-:W-:-:S04]  /*05c0*/  IADD3 R20, PT, PT, R20, 0x10, RZ ;  /* 0x0000001014147810 */ /* 0x000fc80007ffe0ff */
[----:B------:R-:W-:Y:S01]  /*05d0*/  ISETP.NE.AND P3, PT, R20, RZ, PT ;  /* 0x000000ff1400720c */ /* 0x000fe20003f65270 */
[----:B------:R-:W-:Y:S02]  /*05e0*/  VIADD R19, R19, 0x10 ;  /* 0x0000001013137836 */ /* 0x000fe40000000000 */
[----:B--2---:R-:W-:Y:S01]  /*05f0*/  FADD R27, R27, R0 ;  /* 0x000000001b1b7221 */ /* 0x004fe20000000000 */
[----:B------:R-:W-:-:S03]  /*0600*/  FFMA R21, R0, R0, R21 ;  /* 0x0000000000157223 */ /* 0x000fc60000000015 */
[----:B---3--:R-:W-:Y:S01]  /*0610*/  FADD R27, R27, R2 ;  /* 0x000000021b1b7221 */ /* 0x008fe20000000000 */
[----:B------:R-:W-:-:S03]  /*0620*/  FFMA R21, R2, R2, R21 ;  /* 0x0000000202157223 */ /* 0x000fc60000000015 */
[----:B------:R-:W-:Y:S01]  /*0630*/  FADD R27, R27, R22 ;  /* 0x000000161b1b7221 */ /* 0x000fe20000000000 */
[----:B------:R-:W-:-:S03]  /*0640*/  FFMA R21, R22, R22, R21 ;  /* 0x0000001616157223 */ /* 0x000fc60000000015 */
[----:B----4-:R-:W-:Y:S01]  /*0650*/  FADD R0, R27, R24 ;  /* 0x000000181b007221 */ /* 0x010fe20000000000 */
[----:B------:R-:W-:-:S03]  /*0660*/  FFMA R24, R24, R24, R21 ;  /* 0x0000001818187223 */ /* 0x000fc60000000015 */
[----:B------:R-:W-:Y:S01]  /*0670*/  FADD R0, R0, R23 ;  /* 0x0000001700007221 */ /* 0x000fe20000000000 */
[----:B------:R-:W-:-:S03]  /*0680*/  FFMA R24, R23, R23, R24 ;  /* 0x0000001717187223 */ /* 0x000fc60000000018 */
[----:B------:R-:W-:Y:S01]  /*0690*/  FADD R2, R0, R25 ;  /* 0x0000001900027221 */ /* 0x000fe20000000000 */
[----:B------:R-:W-:Y:S01]  /*06a0*/  FFMA R0, R25, R25, R24 ;  /* 0x0000001919007223 */ /* 0x000fe20000000018 */
[----:B------:R-:W-:Y:S06]  /*06b0*/  @P3 BRA `(.L_x_5) ;  /* 0xfffffffc002c3947 */ /* 0x000fec000383ffff */
[----:B------:R-:W-:Y:S05]  /*06c0*/  BSYNC.RECONVERGENT B2 ;  /* 0x0000000000027941 */ /* 0x000fea0003800200 */
.L_x_4:
[----:B------:R-:W-:-:S07]  /*06d0*/  MOV R19, R10 ;  /* 0x0000000a00137202 */ /* 0x000fce0000000f00 */
.L_x_3:
[----:B------:R-:W-:Y:S05]  /*06e0*/  BSYNC.RECONVERGENT B1 ;  /* 0x0000000000017941 */ /* 0x000fea0003800200 */
.L_x_2:
[----:B------:R-:W-:Y:S01]  /*06f0*/  ISETP.NE.AND P3, PT, R17, RZ, PT ;  /* 0x000000ff1100720c */ /* 0x000fe20003f65270 */
[----:B------:R-:W-:-:S12]  /*0700*/  BSSY.RECONVERGENT B1, `(.L_x_6) ;  /* 0x0000047000017945 */ /* 0x000fd80003800200 */
[----:B------:R-:W-:Y:S05]  /*0710*/  @!P3 BRA `(.L_x_7) ;  /* 0x000000040014b947 */ /* 0x000fea0003800000 */
[----:B------:R-:W-:Y:S01]  /*0720*/  BSSY.RECONVERGENT B2, `(.L_x_8) ;  /* 0x000001f000027945 */ /* 0x000fe20003800200 */
[----:B------:R-:W-:-:S03]  /*0730*/  ISETP.NE.AND P3, PT, R16, RZ, PT ;  /* 0x000000ff1000720c */ /* 0x000fc60003f65270 */
[----:B------:R-:W-:Y:S10]  /*0740*/  @!P0 BRA `(.L_x_9) ;  /* 0x0000000000708947 */ /* 0x000ff40003800000 */
[----:B------:R-:W0:Y:S01]  /*0750*/  LDC.64 R8, c[0x0][0x380] ;  /* 0x0000e000ff087b82 */ /* 0x000e220000000a00 */
[----:B------:R-:W-:-:S05]  /*0760*/  IADD3 R21, PT, PT, R18, R19, RZ ;  /* 0x0000001312157210 */ /* 0x000fca0007ffe0ff */
[----:B0-----:R-:W-:-:S05]  /*0770*/  IMAD.WIDE R8, R21, 0x4, R8 ;  /* 0x0000000415087825 */ /* 0x001fca00078e0208 */
[----:B------:R-:W2:Y:S04]  /*0780*/  LDG.E.CONSTANT R27, desc[UR4][R8.64] ;  /* 0x00000004081b7981 */ /* 0x000ea8000c1e9900 */
[----:B------:R-:W3:Y:S04]  /*0790*/  LDG.E.CONSTANT R25, desc[UR4][R8.64+0x4] ;  /* 0x0000040408197981 */ /* 0x000ee8000c1e9900 */
[----:B------:R-:W4:Y:S04]  /*07a0*/  LDG.E.CONSTANT R24, desc[UR4][R8.64+0x8] ;  /* 0x0000080408187981 */ /* 0x000f28000c1e9900 */
[----:B------:R-:W5:Y:S04]  /*07b0*/  LDG.E.CONSTANT R23, desc[UR4][R8.64+0xc] ;  /* 0x00000c0408177981 */ /* 0x000f68000c1e9900 */
[----:B------:R-:W5:Y:S04]  /*07c0*/  LDG.E.CONSTANT R22, desc[UR4][R8.64+0x10] ;  /* 0x0000100408167981 */ /* 0x000f68000c1e9900 */
[----:B------:R-:W5:Y:S04]  /*07d0*/  LDG.E.CONSTANT R21, desc[UR4][R8.64+0x14] ;  /* 0x0000140408157981 */ /* 0x000f68000c1e9900 */
[----:B------:R-:W5:Y:S04]  /*07e0*/  LDG.E.CONSTANT R20, desc[UR4][R8.64+0x18] ;  /* 0x0000180408147981 */ /* 0x000f68000c1e9900 */
[----:B------:R0:W5:Y:S01]  /*07f0*/  LDG.E.CONSTANT R26, desc[UR4][R8.64+0x1c] ;  /* 0x00001c04081a7981 */ /* 0x000162000c1e9900 */
[----:B------:R-:W-:Y:S01]  /*0800*/  IADD3 R19, PT, PT, R19, 0x8, RZ ;  /* 0x0000000813137810 */ /* 0x000fe20007ffe0ff */
[----:B--2---:R-:W-:Y:S01]  /*0810*/  FADD R2, R2, R27 ;  /* 0x0000001b02027221 */ /* 0x004fe20000000000 */
[----:B------:R-:W-:-:S03]  /*0820*/  FFMA R0, R27, R27, R0 ;  /* 0x0000001b1b007223 */ /* 0x000fc60000000000 */
[----:B---3--:R-:W-:Y:S01]  /*0830*/  FADD R27, R2, R25 ;  /* 0x00000019021b7221 */ /* 0x008fe20000000000 */
[----:B------:R-:W-:-:S03]  /*0840*/  FFMA R25, R25, R25, R0 ;  /* 0x0000001919197223 */ /* 0x000fc60000000000 */
[----:B----4-:R-:W-:Y:S01]  /*0850*/  FADD R0, R27, R24 ;  /* 0x000000181b007221 */ /* 0x010fe20000000000 */
[----:B------:R-:W-:-:S03]  /*0860*/  FFMA R24, R24, R24, R25 ;  /* 0x0000001818187223 */ /* 0x000fc60000000019 */
[----:B-----5:R-:W-:Y:S01]  /*0870*/  FADD R25, R0, R23 ;  /* 0x0000001700197221 */ /* 0x020fe20000000000 */
[----:B------:R-:W-:-:S03]  /*0880*/  FFMA R23, R23, R23, R24 ;  /* 0x0000001717177223 */ /* 0x000fc60000000018 */
[----:B------:R-:W-:Y:S01]  /*0890*/  FADD R0, R25, R22 ;  /* 0x0000001619007221 */ /* 0x000fe20000000000 */
[----:B------:R-:W-:-:S03]  /*08a0*/  FFMA R22, R22, R22, R23 ;  /* 0x0000001616167223 */ /* 0x000fc60000000017 */
[----:B0-----:R-:W-:Y:S01]  /*08b0*/  FADD R9, R0, R21 ;  /* 0x0000001500097221 */ /* 0x001fe20000000000 */
[----:B------:R-:W-:-:S03]  /*08c0*/  FFMA R21, R21, R21, R22 ;  /* 0x0000001515157223 */ /* 0x000fc60000000016 */
[----:B------:R-:W-:Y:S01]  /*08d0*/  FADD R9, R9, R20 ;  /* 0x0000001409097221 */ /* 0x000fe20000000000 */
[----:B------:R-:W-:-:S03]  /*08e0*/  FFMA R21, R20, R20, R21 ;  /* 0x0000001414157223 */ /* 0x000fc60000000015 */
[----:B------:R-:W-:Y:S01]  /*08f0*/  FADD R2, R9, R26 ;  /* 0x0000001a09027221 */ /* 0x000fe20000000000 */
[----:B------:R-:W-:-:S07]  /*0900*/  FFMA R0, R26, R26, R21 ;  /* 0x0000001a1a007223 */ /* 0x000fce0000000015 */
.L_x_9:
[----:B------:R-:W-:Y:S05]  /*0910*/  BSYNC.RECONVERGENT B2 ;  /* 0x0000000000027941 */ /* 0x000fea0003800200 */
.L_x_8:
[----:B------:R-:W-:Y:S05]  /*0920*/  @!P3 BRA `(.L_x_7) ;  /* 0x000000000090b947 */ /* 0x000fea0003800000 */
[----:B------:R-:W-:Y:S01]  /*0930*/  BSSY.RECONVERGENT B2, `(.L_x_10) ;  /* 0x0000013000027945 */ /* 0x000fe20003800200 */
[----:B------:R-:W-:-:S03]  /*0940*/  ISETP.NE.AND P3, PT, R15, RZ, PT ;  /* 0x000000ff0f00720c */ /* 0x000fc60003f65270 */
[----:B------:R-:W-:Y:S10]  /*0950*/  @!P1 BRA `(.L_x_11) ;  /* 0x0000000000409947 */ /* 0x000ff40003800000 */
[----:B------:R-:W0:Y:S01]  /*0960*/  LDC.64 R8, c[0x0][0x380] ;  /* 0x0000e000ff087b82 */ /* 0x000e220000000a00 */
[----:B------:R-:W-:-:S04]  /*0970*/  IMAD.IADD R21, R18, 0x1, R19 ;  /* 0x0000000112157824 */ /* 0x000fc800078e0213 */
[----:B0-----:R-:W-:-:S05]  /*0980*/  IMAD.WIDE R8, R21, 0x4, R8 ;  /* 0x0000000415087825 */ /* 0x001fca00078e0208 */
[----:B------:R-:W2:Y:S04]  /*0990*/  LDG.E.CONSTANT R21, desc[UR4][R8.64] ;  /* 0x0000000408157981 */ /* 0x000ea8000c1e9900 */
[----:B------:R-:W3:Y:S04]  /*09a0*/  LDG.E.CONSTANT R23, desc[UR4][R8.64+0x4] ;  /* 0x0000040408177981 */ /* 0x000ee8000c1e9900 */
[----:B------:R-:W4:Y:S04]  /*09b0*/  LDG.E.CONSTANT R25, desc[UR4][R8.64+0x8] ;  /* 0x0000080408197981 */ /* 0x000f28000c1e9900 */
[----:B------:R-:W5:Y:S01]  /*09c0*/  LDG.E.CONSTANT R27, desc[UR4][R8.64+0xc] ;  /* 0x00000c04081b7981 */ /* 0x000f62000c1e9900 */
        /* <DEDUP_REMOVED lines=8> */
[----:B------:R-:W-:-:S07]  /*0a50*/  FFMA R0, R27, R27, R0 ;  /* 0x0000001b1b007223 */ /* 0x000fce0000000000 */
.L_x_11:
[----:B------:R-:W-:Y:S05]  /*0a60*/  BSYNC.RECONVERGENT B2 ;  /* 0x0000000000027941 */ /* 0x000fea0003800200 */
.L_x_10:
[----:B------:R-:W-:Y:S05]  /*0a70*/  @!P3 BRA `(.L_x_7) ;  /* 0x00000000003cb947 */ /* 0x000fea0003800000 */
[----:B------:R-:W0:Y:S01]  /*0a80*/  LDC.64 R8, c[0x0][0x380] ;  /* 0x0000e000ff087b82 */ /* 0x000e220000000a00 */
[----:B------:R-:W-:-:S05]  /*0a90*/  IADD3 R19, PT, PT, R18, R19, RZ ;  /* 0x0000001312137210 */ /* 0x000fca0007ffe0ff */
[----:B0-----:R-:W-:-:S05]  /*0aa0*/  IMAD.WIDE R8, R19, 0x4, R8 ;  /* 0x0000000413087825 */ /* 0x001fca00078e0208 */
[----:B------:R-:W2:Y:S01]  /*0ab0*/  LDG.E.CONSTANT R19, desc[UR4][R8.64] ;  /* 0x0000000408137981 */ /* 0x000ea2000c1e9900 */
[----:B------:R-:W-:Y:S01]  /*0ac0*/  ISETP.NE.AND P3, PT, R15, 0x1, PT ;  /* 0x000000010f00780c */ /* 0x000fe20003f65270 */
[----:B--2---:R-:W-:Y:S01]  /*0ad0*/  FADD R2, R2, R19 ;  /* 0x0000001302027221 */ /* 0x004fe20000000000 */
[----:B------:R-:W-:-:S11]  /*0ae0*/  FFMA R0, R19, R19, R0 ;  /* 0x0000001313007223 */ /* 0x000fd60000000000 */
[----:B------:R-:W-:Y:S05]  /*0af0*/  @!P3 BRA `(.L_x_7) ;  /* 0x00000000001cb947 */ /* 0x000fea0003800000 */
[----:B------:R-:W-:Y:S01]  /*0b00*/  ISETP.NE.AND P3, PT, R15, 0x2, PT ;  /* 0x000000020f00780c */ /* 0x000fe20003f65270 */
[----:B------:R-:W2:-:S12]  /*0b10*/  LDG.E.CONSTANT R19, desc[UR4][R8.64+0x4] ;  /* 0x0000040408137981 */ /* 0x000e98000c1e9900 */
[----:B------:R-:W3:Y:S01]  /*0b20*/  @P3 LDG.E.CONSTANT R21, desc[UR4][R8.64+0x8] ;  /* 0x0000080408153981 */ /* 0x000ee2000c1e9900 */
[----:B--2---:R-:W-:Y:S01]  /*0b30*/  FADD R2, R2, R19 ;  /* 0x0000001302027221 */ /* 0x004fe20000000000 */
[----:B------:R-:W-:-:S03]  /*0b40*/  FFMA R0, R19, R19, R0 ;  /* 0x0000001313007223 */ /* 0x000fc60000000000 */
[----:B---3--:R-:W-:Y:S01]  /*0b50*/  @P3 FADD R2, R2, R21 ;  /* 0x0000001502023221 */ /* 0x008fe20000000000 */
[----:B------:R-:W-:-:S07]  /*0b60*/  @P3 FFMA R0, R21, R21, R0 ;  /* 0x0000001515003223 */ /* 0x000fce0000000000 */
.L_x_7:
[----:B------:R-:W-:Y:S05]  /*0b70*/  BSYNC.RECONVERGENT B1 ;  /* 0x0000000000017941 */ /* 0x000fea0003800200 */
.L_x_6:
[----:B------:R-:W-:Y:S05]  /*0b80*/  @P2 BRA `(.L_x_12) ;  /* 0xfffffff400c82947 */ /* 0x000fea000383ffff */
[----:B------:R-:W-:Y:S05]  /*0b90*/  BSYNC.RECONVERGENT B0 ;  /* 0x0000000000007941 */ /* 0x000fea0003800200 */
.L_x_1:
[----:B------:R-:W-:Y:S01]  /*0ba0*/  IMAD R3, R12, R12, RZ ;  /* 0x0000000c0c037224 */ /* 0x000fe200078e02ff */
[----:B------:R-:W-:Y:S04]  /*0bb0*/  BSSY.RECONVERGENT B0, `(.L_x_13) ;  /* 0x000000d000007945 */ /* 0x000fe80003800200 */
[----:B------:R-:W-:-:S04]  /*0bc0*/  I2FP.F32.S32 R3, R3 ;  /* 0x0000000300037245 */ /* 0x000fc80000201400 */
[----:B------:R-:W0:Y:S08]  /*0bd0*/  MUFU.RCP R4, R3 ;  /* 0x0000000300047308 */ /* 0x000e300000001000 */
[----:B------:R-:W1:Y:S01]  /*0be0*/  FCHK P0, R2, R3 ;  /* 0x0000000302007302 */ /* 0x000e620000000000 */
[----:B0-----:R-:W-:-:S04]  /*0bf0*/  FFMA R5, -R3, R4, 1 ;  /* 0x3f80000003057423 */ /* 0x001fc80000000104 */
[----:B------:R-:W-:-:S04]  /*0c00*/  FFMA R5, R4, R5, R4 ;  /* 0x0000000504057223 */ /* 0x000fc80000000004 */
[----:B------:R-:W-:-:S04]  /*0c10*/  FFMA R4, R2, R5, RZ ;  /* 0x0000000502047223 */ /* 0x000fc800000000ff */
[----:B------:R-:W-:-:S04]  /*0c20*/  FFMA R7, -R3, R4, R2 ;  /* 0x0000000403077223 */ /* 0x000fc80000000102 */
[----:B------:R-:W-:Y:S01]  /*0c30*/  FFMA R4, R5, R7, R4 ;  /* 0x0000000705047223 */ /* 0x000fe20000000004 */
[----:B-1----:R-:W-:Y:S06]  /*0c40*/  @!P0 BRA `(.L_x_14) ;  /* 0x00000000000c8947 */ /* 0x002fec0003800000 */
[----:B------:R-:W-:-:S07]  /*0c50*/  MOV R8, 0xc70 ;  /* 0x00000c7000087802 */ /* 0x000fce0000000f00 */
[----:B------:R-:W-:Y:S05]  /*0c60*/  CALL.REL.NOINC `($__internal_0_$__cuda_sm3x_div_rn_noftz_f32_slowpath) ;  /* 0x0000000000787944 */ /* 0x000fea0003c00000 */
[----:B------:R-:W-:-:S07]  /*0c70*/  MOV R4, R2 ;  /* 0x0000000200047202 */ /* 0x000fce0000000f00 */
.L_x_14:
[----:B------:R-:W-:Y:S05]  /*0c80*/  BSYNC.RECONVERGENT B0 ;  /* 0x0000000000007941 */ /* 0x000fea0003800200 */
.L_x_13:
[----:B------:R-:W0:Y:S01]  /*0c90*/  MUFU.RCP R2, R3 ;  /* 0x0000000300027308 */ /* 0x000e220000001000 */
[----:B------:R-:W-:Y:S07]  /*0ca0*/  BSSY.RECONVERGENT B0, `(.L_x_15) ;  /* 0x000000c000007945 */ /* 0x000fee0003800200 */
[----:B------:R-:W1:Y:S01]  /*0cb0*/  FCHK P0, R0, R3 ;  /* 0x0000000300007302 */ /* 0x000e620000000000 */
[----:B0-----:R-:W-:-:S04]  /*0cc0*/  FFMA R5, -R3, R2, 1 ;  /* 0x3f80000003057423 */ /* 0x001fc80000000102 */
[----:B------:R-:W-:-:S04]  /*0cd0*/  FFMA R7, R2, R5, R2 ;  /* 0x0000000502077223 */ /* 0x000fc80000000002 */
[----:B------:R-:W-:-:S04]  /*0ce0*/  FFMA R2, R0, R7, RZ ;  /* 0x0000000700027223 */ /* 0x000fc800000000ff */
[----:B------:R-:W-:-:S04]  /*0cf0*/  FFMA R5, -R3, R2, R0 ;  /* 0x0000000203057223 */ /* 0x000fc80000000100 */
[----:B------:R-:W-:Y:S01]  /*0d00*/  FFMA R5, R7, R5, R2 ;  /* 0x0000000507057223 */ /* 0x000fe20000000002 */
[----:B-1----:R-:W-:Y:S06]  /*0d10*/  @!P0 BRA `(.L_x_16) ;  /* 0x0000000000108947 */ /* 0x002fec0003800000 */
[----:B------:R-:W-:Y:S01]  /*0d20*/  IMAD.MOV.U32 R2, RZ, RZ, R0 ;  /* 0x000000ffff027224 */ /* 0x000fe200078e0000 */
[----:B------:R-:W-:-:S07]  /*0d30*/  MOV R8, 0xd50 ;  /* 0x00000d5000087802 */ /* 0x000fce0000000f00 */
[----:B------:R-:W-:Y:S05]  /*0d40*/  CALL.REL.NOINC `($__internal_0_$__cuda_sm3x_div_rn_noftz_f32_slowpath) ;  /* 0x0000000000407944 */ /* 0x000fea0003c00000 */
[----:B------:R-:W-:-:S07]  /*0d50*/  MOV R5, R2 ;  /* 0x0000000200057202 */ /* 0x000fce0000000f00 */
.L_x_16:
[----:B------:R-:W-:Y:S05]  /*0d60*/  BSYNC.RECONVERGENT B0 ;  /* 0x0000000000007941 */ /* 0x000fea0003800200 */
.L_x_15:
[----:B------:R-:W0:Y:S01]  /*0d70*/  LDC.64 R2, c[0x0][0x390] ;  /* 0x0000e400ff027b82 */ /* 0x000e220000000a00 */
[----:B------:R-:W-:Y:S01]  /*0d80*/  SHF.L.U32 R7, R6, 0x1, RZ ;  /* 0x0000000106077819 */ /* 0x000fe200000006ff */
[----:B------:R-:W-:-:S04]  /*0d90*/  FFMA R5, -R4, R4, R5 ;  /* 0x0000000404057223 */ /* 0x000fc80000000105 */
[----:B0-----:R-:W-:-:S05]  /*0da0*/  IMAD.WIDE R2, R7, 0x4, R2 ;  /* 0x0000000407027825 */ /* 0x001fca00078e0202 */
[----:B------:R-:W-:Y:S04]  /*0db0*/  STG.E desc[UR4][R2.64], R4 ;  /* 0x0000000402007986 */ /* 0x000fe8000c101904 */
[----:B------:R-:W-:Y:S01]  /*0dc0*/  STG.E desc[UR4][R2.64+0x4], R5 ;  /* 0x0000040502007986 */ /* 0x000fe2000c101904 */
[----:B------:R-:W-:Y:S05]  /*0dd0*/  EXIT ;  /* 0x000000000000794d */ /* 0x000fea0003800000 */
.L_x_0:
[----:B------:R-:W0:Y:S01]  /*0de0*/  LDC.64 R2, c[0x0][0x390] ;  /* 0x0000e400ff027b82 */ /* 0x000e220000000a00 */
[----:B------:R-:W-:Y:S01]  /*0df0*/  SHF.L.U32 R7, R6, 0x1, RZ ;  /* 0x0000000106077819 */ /* 0x000fe200000006ff */
[----:B------:R-:W-:-:S04]  /*0e00*/  IMAD.MOV.U32 R5, RZ, RZ, -0x40800000 ;  /* 0xbf800000ff057424 */ /* 0x000fc800078e00ff */
[----:B0-----:R-:W-:-:S05]  /*0e10*/  IMAD.WIDE R2, R7, 0x4, R2 ;  /* 0x0000000407027825 */ /* 0x001fca00078e0202 */
[----:B------:R-:W-:Y:S04]  /*0e20*/  STG.E desc[UR4][R2.64], R5 ;  /* 0x0000000502007986 */ /* 0x000fe8000c101904 */
[----:B------:R-:W-:Y:S01]  /*0e30*/  STG.E desc[UR4][R2.64+0x4], R5 ;  /* 0x0000040502007986 */ /* 0x000fe2000c101904 */
[----:B------:R-:W-:Y:S05]  /*0e40*/  EXIT ;  /* 0x000000000000794d */ /* 0x000fea0003800000 */
        .weak           $__internal_0_$__cuda_sm3x_div_rn_noftz_f32_slowpath
        .type           $__internal_0_$__cuda_sm3x_div_rn_noftz_f32_slowpath,@function
        .size           $__internal_0_$__cuda_sm3x_div_rn_noftz_f32_slowpath,(.L_x_64 - $__internal_0_$__cuda_sm3x_div_rn_noftz_f32_slowpath)
$__internal_0_$__cuda_sm3x_div_rn_noftz_f32_slowpath:
[----:B------:R-:W-:Y:S01]  /*0e50*/  SHF.R.U32.HI R7, RZ, 0x17, R3 ;  /* 0x00000017ff077819 */ /* 0x000fe20000011603 */
[----:B------:R-:W-:Y:S01]  /*0e60*/  BSSY.RECONVERGENT B1, `(.L_x_17) ;  /* 0x0000063000017945 */ /* 0x000fe20003800200 */
[----:B------:R-:W-:Y:S02]  /*0e70*/  SHF.R.U32.HI R5, RZ, 0x17, R2 ;  /* 0x00000017ff057819 */ /* 0x000fe40000011602 */
[----:B------:R-:W-:Y:S02]  /*0e80*/  LOP3.LUT R14, R7, 0xff, RZ, 0xc0, !PT ;  /* 0x000000ff070e7812 */ /* 0x000fe400078ec0ff */
[----:B------:R-:W-:Y:S02]  /*0e90*/  LOP3.LUT R12, R5, 0xff, RZ, 0xc0, !PT ;  /* 0x000000ff050c7812 */ /* 0x000fe400078ec0ff */
[----:B------:R-:W-:Y:S02]  /*0ea0*/  IADD3 R10, PT, PT, R14, -0x1, RZ ;  /* 0xffffffff0e0a7810 */ /* 0x000fe40007ffe0ff */
[----:B------:R-:W-:-:S02]  /*0eb0*/  IADD3 R9, PT, PT, R12, -0x1, RZ ;  /* 0xffffffff0c097810 */ /* 0x000fc40007ffe0ff */
[----:B------:R-:W-:Y:S02]  /*0ec0*/  ISETP.GT.U32.AND P0, PT, R10, 0xfd, PT ;  /* 0x000000fd0a00780c */ /* 0x000fe40003f04070 */
[----:B------:R-:W-:Y:S02]  /*0ed0*/  MOV R5, R3 ;  /* 0x0000000300057202 */ /* 0x000fe40000000f00 */
[----:B------:R-:W-:-:S13]  /*0ee0*/  ISETP.GT.U32.OR P0, PT, R9, 0xfd, P0 ;  /* 0x000000fd0900780c */ /* 0x000fda0000704470 */
[----:B------:R-:W-:Y:S01]  /*0ef0*/  @!P0 IMAD.MOV.U32 R7, RZ, RZ, RZ ;  /* 0x000000ffff078224 */ /* 0x000fe200078e00ff */
[----:B------:R-:W-:Y:S06]  /*0f00*/  @!P0 BRA `(.L_x_18) ;  /* 0x00000000005c8947 */ /* 0x000fec0003800000 */
[----:B------:R-:W-:Y:S02]  /*0f10*/  FSETP.GTU.FTZ.AND P0, PT, |R2|, +INF , PT ;  /* 0x7f8000000200780b */ /* 0x000fe40003f1c200 */
[----:B------:R-:W-:-:S04]  /*0f20*/  FSETP.GTU.FTZ.AND P1, PT, |R3|, +INF , PT ;  /* 0x7f8000000300780b */ /* 0x000fc80003f3c200 */
[----:B------:R-:W-:-:S13]  /*0f30*/  PLOP3.LUT P0, PT, P0, P1, PT, 0xf8, 0x8f ;  /* 0x00000000008f781c */ /* 0x000fda0000703f70 */
[----:B------:R-:W-:Y:S05]  /*0f40*/  @P0 BRA `(.L_x_19) ;  /* 0x00000004004c0947 */ /* 0x000fea0003800000 */
[----:B------:R-:W-:-:S13]  /*0f50*/  LOP3.LUT P0, RZ, R5, 0x7fffffff, R2, 0xc8, !PT ;  /* 0x7fffffff05ff7812 */ /* 0x000fda000780c802 */
[----:B------:R-:W-:Y:S05]  /*0f60*/  @!P0 BRA `(.L_x_20) ;  /* 0x00000004003c8947 */ /* 0x000fea0003800000 */
[C---:B------:R-:W-:Y:S02]  /*0f70*/  FSETP.NEU.FTZ.AND P1, PT, |R2|.reuse, +INF , PT ;  /* 0x7f8000000200780b */ /* 0x040fe40003f3d200 */
[----:B------:R-:W-:Y:S02]  /*0f80*/  FSETP.NEU.FTZ.AND P2, PT, |R3|, +INF , PT ;  /* 0x7f8000000300780b */ /* 0x000fe40003f5d200 */
[----:B------:R-:W-:-:S11]  /*0f90*/  FSETP.NEU.FTZ.AND P0, PT, |R2|, +INF , PT ;  /* 0x7f8000000200780b */ /* 0x000fd60003f1d200 */
[----:B------:R-:W-:Y:S05]  /*0fa0*/  @!P2 BRA !P1, `(.L_x_20) ;  /* 0x00000004002ca947 */ /* 0x000fea0004800000 */
[----:B------:R-:W-:-:S04]  /*0fb0*/  LOP3.LUT P1, RZ, R2, 0x7fffffff, RZ, 0xc0, !PT ;  /* 0x7fffffff02ff7812 */ /* 0x000fc8000782c0ff */
[----:B------:R-:W-:-:S13]  /*0fc0*/  PLOP3.LUT P1, PT, P2, P1, PT, 0x2f, 0xf2 ;  /* 0x0000000000f2781c */ /* 0x000fda0001722577 */
[----:B------:R-:W-:Y:S05]  /*0fd0*/  @P1 BRA `(.L_x_21) ;  /* 0x0000000400181947 */ /* 0x000fea0003800000 */
[----:B------:R-:W-:-:S04]  /*0fe0*/  LOP3.LUT P1, RZ, R5, 0x7fffffff, RZ, 0xc0, !PT ;  /* 0x7fffffff05ff7812 */ /* 0x000fc8000782c0ff */
[----:B------:R-:W-:-:S13]  /*0ff0*/  PLOP3.LUT P0, PT, P0, P1, PT, 0x2f, 0xf2 ;  /* 0x0000000000f2781c */ /* 0x000fda0000702577 */
[----:B------:R-:W-:Y:S05]  /*1000*/  @P0 BRA `(.L_x_22) ;  /* 0x0000000400000947 */ /* 0x000fea0003800000 */
[----:B------:R-:W-:Y:S02]  /*1010*/  ISETP.GE.AND P0, PT, R9, RZ, PT ;  /* 0x000000ff0900720c */ /* 0x000fe40003f06270 */
[----:B------:R-:W-:-:S11]  /*1020*/  ISETP.GE.AND P1, PT, R10, RZ, PT ;  /* 0x000000ff0a00720c */ /* 0x000fd60003f26270 */
[----:B------:R-:W-:Y:S01]  /*1030*/  @P0 MOV R7, RZ ;  /* 0x000000ff00070202 */ /* 0x000fe20000000f00 */
[----:B------:R-:W-:Y:S01]  /*1040*/  @!P0 FFMA R2, R2, 1.84467440737095516160e+19, RZ ;  /* 0x5f80000002028823 */ /* 0x000fe200000000ff */
[----:B------:R-:W-:Y:S01]  /*1050*/  @!P0 MOV R7, 0xffffffc0 ;  /* 0xffffffc000078802 */ /* 0x000fe20000000f00 */
[----:B------:R-:W-:-:S03]  /*1060*/  @!P1 FFMA R5, R3, 1.84467440737095516160e+19, RZ ;  /* 0x5f80000003059823 */ /* 0x000fc600000000ff */
[----:B------:R-:W-:-:S07]  /*1070*/  @!P1 IADD3 R7, PT, PT, R7, 0x40, RZ ;  /* 0x0000004007079810 */ /* 0x000fce0007ffe0ff */
.L_x_18:
[----:B------:R-:W-:Y:S01]  /*1080*/  LEA R10, R14, 0xc0800000, 0x17 ;  /* 0xc08000000e0a7811 */ /* 0x000fe200078eb8ff */
[----:B------:R-:W-:Y:S04]  /*1090*/  BSSY.RECONVERGENT B2, `(.L_x_23) ;  /* 0x0000036000027945 */ /* 0x000fe80003800200 */
[----:B------:R-:W-:Y:S01]  /*10a0*/  IMAD.IADD R10, R5, 0x1, -R10 ;  /* 0x00000001050a7824 */ /* 0x000fe200078e0a0a */
[----:B------:R-:W-:-:S03]  /*10b0*/  IADD3 R5, PT, PT, R12, -0x7f, RZ ;  /* 0xffffff810c057810 */ /* 0x000fc60007ffe0ff */
[----:B------:R0:W1:Y:S01]  /*10c0*/  MUFU.RCP R9, R10 ;  /* 0x0000000a00097308 */ /* 0x0000620000001000 */
[----:B------:R-:W-:Y:S01]  /*10d0*/  FADD.FTZ R11, -R10, -RZ ;  /* 0x800000ff0a0b7221 */ /* 0x000fe20000010100 */
[C---:B------:R-:W-:Y:S01]  /*10e0*/  IMAD R2, R5.reuse, -0x800000, R2 ;  /* 0xff80000005027824 */ /* 0x040fe200078e0202 */
[----:B0-----:R-:W-:-:S04]  /*10f0*/  IADD3 R10, PT, PT, R5, 0x7f, -R14 ;  /* 0x0000007f050a7810 */ /* 0x001fc80007ffe80e */
[----:B------:R-:W-:Y:S01]  /*1100*/  IADD3 R10, PT, PT, R10, R7, RZ ;  /* 0x000000070a0a7210 */ /* 0x000fe20007ffe0ff */
[----:B-1----:R-:W-:-:S04]  /*1110*/  FFMA R12, R9, R11, 1 ;  /* 0x3f800000090c7423 */ /* 0x002fc8000000000b */
[----:B------:R-:W-:-:S04]  /*1120*/  FFMA R16, R9, R12, R9 ;  /* 0x0000000c09107223 */ /* 0x000fc80000000009 */
[----:B------:R-:W-:-:S04]  /*1130*/  FFMA R9, R2, R16, RZ ;  /* 0x0000001002097223 */ /* 0x000fc800000000ff */
[----:B------:R-:W-:-:S04]  /*1140*/  FFMA R12, R11, R9, R2 ;  /* 0x000000090b0c7223 */ /* 0x000fc80000000002 */
[----:B------:R-:W-:-:S04]  /*1150*/  FFMA R9, R16, R12, R9 ;  /* 0x0000000c10097223 */ /* 0x000fc80000000009 */
[----:B------:R-:W-:-:S04]  /*1160*/  FFMA R12, R11, R9, R2 ;  /* 0x000000090b0c7223 */ /* 0x000fc80000000002 */
[----:B------:R-:W-:-:S05]  /*1170*/  FFMA R2, R16, R12, R9 ;  /* 0x0000000c10027223 */ /* 0x000fca0000000009 */
[----:B------:R-:W-:-:S04]  /*1180*/  SHF.R.U32.HI R5, RZ, 0x17, R2 ;  /* 0x00000017ff057819 */ /* 0x000fc80000011602 */
[----:B------:R-:W-:-:S04]  /*1190*/  LOP3.LUT R5, R5, 0xff, RZ, 0xc0, !PT ;  /* 0x000000ff05057812 */ /* 0x000fc800078ec0ff */
[----:B------:R-:W-:-:S04]  /*11a0*/  IADD3 R11, PT, PT, R5, R10, RZ ;  /* 0x0000000a050b7210 */ /* 0x000fc80007ffe0ff */
[----:B------:R-:W-:-:S04]  /*11b0*/  IADD3 R5, PT, PT, R11, -0x1, RZ ;  /* 0xffffffff0b057810 */ /* 0x000fc80007ffe0ff */
[----:B------:R-:W-:-:S13]  /*11c0*/  ISETP.GE.U32.AND P0, PT, R5, 0xfe, PT ;  /* 0x000000fe0500780c */ /* 0x000fda0003f06070 */
[----:B------:R-:W-:Y:S05]  /*11d0*/  @!P0 BRA `(.L_x_24) ;  /* 0x0000000000808947 */ /* 0x000fea0003800000 */
[----:B------:R-:W-:-:S13]  /*11e0*/  ISETP.GT.AND P0, PT, R11, 0xfe, PT ;  /* 0x000000fe0b00780c */ /* 0x000fda0003f04270 */
[----:B------:R-:W-:Y:S05]  /*11f0*/  @P0 BRA `(.L_x_25) ;  /* 0x00000000006c0947 */ /* 0x000fea0003800000 */
[----:B------:R-:W-:-:S13]  /*1200*/  ISETP.GE.AND P0, PT, R11, 0x1, PT ;  /* 0x000000010b00780c */ /* 0x000fda0003f06270 */
[----:B------:R-:W-:Y:S05]  /*1210*/  @P0 BRA `(.L_x_26) ;  /* 0x0000000000740947 */ /* 0x000fea0003800000 */
[----:B------:R-:W-:Y:S02]  /*1220*/  ISETP.GE.AND P0, PT, R11, -0x18, PT ;  /* 0xffffffe80b00780c */ /* 0x000fe40003f06270 */
[----:B------:R-:W-:-:S11]  /*1230*/  LOP3.LUT R2, R2, 0x80000000, RZ, 0xc0, !PT ;  /* 0x8000000002027812 */ /* 0x000fd600078ec0ff */
[----:B------:R-:W-:Y:S05]  /*1240*/  @!P0 BRA `(.L_x_26) ;  /* 0x0000000000688947 */ /* 0x000fea0003800000 */
[CCC-:B------:R-:W-:Y:S01]  /*1250*/  FFMA.RZ R5, R16.reuse, R12.reuse, R9.reuse ;  /* 0x0000000c10057223 */ /* 0x1c0fe2000000c009 */
[CCC-:B------:R-:W-:Y:S01]  /*1260*/  FFMA.RM R10, R16.reuse, R12.reuse, R9.reuse ;  /* 0x0000000c100a7223 */ /* 0x1c0fe20000004009 */
[C---:B------:R-:W-:Y:S02]  /*1270*/  ISETP.NE.AND P2, PT, R11.reuse, RZ, PT ;  /* 0x000000ff0b00720c */ /* 0x040fe40003f45270 */
[----:B------:R-:W-:Y:S02]  /*1280*/  ISETP.NE.AND P1, PT, R11, RZ, PT ;  /* 0x000000ff0b00720c */ /* 0x000fe40003f25270 */
[----:B------:R-:W-:Y:S01]  /*1290*/  LOP3.LUT R7, R5, 0x7fffff, RZ, 0xc0, !PT ;  /* 0x007fffff05077812 */ /* 0x000fe200078ec0ff */
[----:B------:R-:W-:Y:S01]  /*12a0*/  FFMA.RP R5, R16, R12, R9 ;  /* 0x0000000c10057223 */ /* 0x000fe20000008009 */
[C---:B------:R-:W-:Y:S01]  /*12b0*/  VIADD R12, R11.reuse, 0x20 ;  /* 0x000000200b0c7836 */ /* 0x040fe20000000000 */
[----:B------:R-:W-:Y:S02]  /*12c0*/  IADD3 R9, PT, PT, -R11, RZ, RZ ;  /* 0x000000ff0b097210 */ /* 0x000fe40007ffe1ff */
[----:B------:R-:W-:-:S02]  /*12d0*/  LOP3.LUT R7, R7, 0x800000, RZ, 0xfc, !PT ;  /* 0x0080000007077812 */ /* 0x000fc400078efcff */
[----:B------:R-:W-:Y:S02]  /*12e0*/  FSETP.NEU.FTZ.AND P0, PT, R5, R10, PT ;  /* 0x0000000a0500720b */ /* 0x000fe40003f1d000 */
[----:B------:R-:W-:Y:S02]  /*12f0*/  SHF.L.U32 R12, R7, R12, RZ ;  /* 0x0000000c070c7219 */ /* 0x000fe400000006ff */
[----:B------:R-:W-:Y:S02]  /*1300*/  SEL R10, R9, RZ, P2 ;  /* 0x000000ff090a7207 */ /* 0x000fe40001000000 */
[----:B------:R-:W-:Y:S02]  /*1310*/  ISETP.NE.AND P1, PT, R12, RZ, P1 ;  /* 0x000000ff0c00720c */ /* 0x000fe40000f25270 */
[----:B------:R-:W-:Y:S02]  /*1320*/  SHF.R.U32.HI R10, RZ, R10, R7 ;  /* 0x0000000aff0a7219 */ /* 0x000fe40000011607 */
[----:B------:R-:W-:-:S02]  /*1330*/  PLOP3.LUT P0, PT, P0, P1, PT, 0xf8, 0x8f ;  /* 0x00000000008f781c */ /* 0x000fc40000703f70 */
[----:B------:R-:W-:Y:S02]  /*1340*/  SHF.R.U32.HI R12, RZ, 0x1, R10 ;  /* 0x00000001ff0c7819 */ /* 0x000fe4000001160a */
[----:B------:R-:W-:-:S04]  /*1350*/  SEL R5, RZ, 0x1, !P0 ;  /* 0x00000001ff057807 */ /* 0x000fc80004000000 */
[----:B------:R-:W-:-:S04]  /*1360*/  LOP3.LUT R5, R5, 0x1, R12, 0xf8, !PT ;  /* 0x0000000105057812 */ /* 0x000fc800078ef80c */
[----:B------:R-:W-:-:S04]  /*1370*/  LOP3.LUT R5, R5, R10, RZ, 0xc0, !PT ;  /* 0x0000000a05057212 */ /* 0x000fc800078ec0ff */
[----:B------:R-:W-:-:S04]  /*1380*/  IADD3 R5, PT, PT, R12, R5, RZ ;  /* 0x000000050c057210 */ /* 0x000fc80007ffe0ff */
[----:B------:R-:W-:Y:S01]  /*1390*/  LOP3.LUT R2, R5, R2, RZ, 0xfc, !PT ;  /* 0x0000000205027212 */ /* 0x000fe200078efcff */
[----:B------:R-:W-:Y:S06]  /*13a0*/  BRA `(.L_x_26) ;  /* 0x0000000000107947 */ /* 0x000fec0003800000 */
.L_x_25:
[----:B------:R-:W-:-:S04]  /*13b0*/  LOP3.LUT R2, R2, 0x80000000, RZ, 0xc0, !PT ;  /* 0x8000000002027812 */ /* 0x000fc800078ec0ff */
[----:B------:R-:W-:Y:S01]  /*13c0*/  LOP3.LUT R2, R2, 0x7f800000, RZ, 0xfc, !PT ;  /* 0x7f80000002027812 */ /* 0x000fe200078efcff */
[----:B------:R-:W-:Y:S06]  /*13d0*/  BRA `(.L_x_26) ;  /* 0x0000000000047947 */ /* 0x000fec0003800000 */
.L_x_24:
[----:B------:R-:W-:-:S07]  /*13e0*/  LEA R2, R10, R2, 0x17 ;  /* 0x000000020a027211 */ /* 0x000fce00078eb8ff */
.L_x_26:
[----:B------:R-:W-:Y:S05]  /*13f0*/  BSYNC.RECONVERGENT B2 ;  /* 0x0000000000027941 */ /* 0x000fea0003800200 */
.L_x_23:
[----:B------:R-:W-:Y:S05]  /*1400*/  BRA `(.L_x_27) ;  /* 0x0000000000207947 */ /* 0x000fea0003800000 */
.L_x_22:
[----:B------:R-:W-:-:S04]  /*1410*/  LOP3.LUT R2, R5, 0x80000000, R2, 0x48, !PT ;  /* 0x8000000005027812 */ /* 0x000fc800078e4802 */
[----:B------:R-:W-:Y:S01]  /*1420*/  LOP3.LUT R2, R2, 0x7f800000, RZ, 0xfc, !PT ;  /* 0x7f80000002027812 */ /* 0x000fe200078efcff */
[----:B------:R-:W-:Y:S06]  /*1430*/  BRA `(.L_x_27) ;  /* 0x0000000000147947 */ /* 0x000fec0003800000 */
.L_x_21:
[----:B------:R-:W-:Y:S01]  /*1440*/  LOP3.LUT R2, R5, 0x80000000, R2, 0x48, !PT ;  /* 0x8000000005027812 */ /* 0x000fe200078e4802 */
[----:B------:R-:W-:Y:S06]  /*1450*/  BRA `(.L_x_27) ;  /* 0x00000000000c7947 */ /* 0x000fec0003800000 */
.L_x_20:
[----:B------:R-:W0:Y:S01]  /*1460*/  MUFU.RSQ R2, -QNAN ;  /* 0xffc0000000027908 */ /* 0x000e220000001400 */
[----:B------:R-:W-:Y:S05]  /*1470*/  BRA `(.L_x_27) ;  /* 0x0000000000047947 */ /* 0x000fea0003800000 */
.L_x_19:
[----:B------:R-:W-:-:S07]  /*1480*/  FADD.FTZ R2, R2, R3 ;  /* 0x0000000302027221 */ /* 0x000fce0000010000 */
.L_x_27:
[----:B------:R-:W-:Y:S05]  /*1490*/  BSYNC.RECONVERGENT B1 ;  /* 0x0000000000017941 */ /* 0x000fea0003800200 */
.L_x_17:
[----:B------:R-:W-:-:S04]  /*14a0*/  HFMA2 R9, -RZ, RZ, 0, 0 ;  /* 0x00000000ff097431 */ /* 0x000fc800000001ff */
[----:B0-----:R-:W-:Y:S05]  /*14b0*/  RET.REL.NODEC R8 `(_Z24extractAndProcessSquaresPKfPK5PointPfiii) ;  /* 0xffffffe808d07950 */ /* 0x001fea0003c3ffff */
.L_x_28:
[----:B------:R-:W-:-:S00]  /*14c0*/  BRA `(.L_x_28) ;  /* 0xfffffffc00fc7947 */ /* 0x000fc0000383ffff */
[----:B------:R-:W-:-:S00]  /*14d0*/  NOP ;  /* 0x0000000000007918 */ /* 0x000fc00000000000 */
        /* <DEDUP_REMOVED lines=10> */
.L_x_64:


//--------------------- .text._Z25extractSquaresBatchKernelPK5PointP4int2iii --------------------------
	.section	.text._Z25extractSquaresBatchKernelPK5PointP4int2iii,"ax",@progbits
	.align	128
        .global         _Z25extractSquaresBatchKernelPK5PointP4int2iii
        .type           _Z25extractSquaresBatchKernelPK5PointP4int2iii,@function
        .size           _Z25extractSquaresBatchKernelPK5PointP4int2iii,(.L_x_66 - _Z25extractSquaresBatchKernelPK5PointP4int2iii)
        .other          _Z25extractSquaresBatchKernelPK5PointP4int2iii,@"STO_CUDA_ENTRY STV_DEFAULT"
_Z25extractSquaresBatchKernelPK5PointP4int2iii:
.text._Z25extractSquaresBatchKernelPK5PointP4int2iii:
[----:B------:R-:W-:Y:S08]  /*0000*/  LDC R1, c[0x0][0x37c] ;  /* 0x0000df00ff017b82 */ /* 0x000ff00000000800 */
[----:B------:R-:W0:Y:S01]  /*0010*/  S2UR UR8, SR_CTAID.X ;  /* 0x00000000000879c3 */ /* 0x000e220000002500 */
[----:B------:R-:W1:Y:S01]  /*0020*/  S2R R0, SR_TID.X ;  /* 0x0000000000007919 */ /* 0x000e620000002100 */
[----:B------:R-:W2:Y:S01]  /*0030*/  LDCU UR5, c[0x0][0x390] ;  /* 0x00007200ff0577ac */ /* 0x000ea20008000800 */
[----:B------:R-:W-:Y:S01]  /*0040*/  BSSY.RECONVERGENT B0, `(.L_x_29) ;  /* 0x000006d000007945 */ /* 0x000fe20003800200 */
[----:B------:R-:W3:Y:S04]  /*0050*/  LDCU.64 UR6, c[0x0][0x358] ;  /* 0x00006b00ff0677ac */ /* 0x000ee80008000a00 */
[----:B------:R-:W4:Y:S01]  /*0060*/  LDC R5, c[0x0][0x398] ;  /* 0x0000e600ff057b82 */ /* 0x000f220000000800 */
[----:B------:R-:W1:Y:S07]  /*0070*/  LDCU UR9, c[0x0][0x390] ;  /* 0x00007200ff0977ac */ /* 0x000e6e0008000800 */
[----:B------:R-:W1:Y:S01]  /*0080*/  LDC R23, c[0x0][0x360] ;  /* 0x0000d800ff177b82 */ /* 0x000e620000000800 */
[----:B--2---:R-:W-:Y:S01]  /*0090*/  IMAD.U32 R10, RZ, RZ, UR5 ;  /* 0x00000005ff0a7e24 */ /* 0x004fe2000f8e00ff */
[----:B0-----:R-:W-:-:S06]  /*00a0*/  UIADD3 UR4, UPT, UPT, -UR8, URZ, URZ ;  /* 0x000000ff08047290 */ /* 0x001fcc000fffe1ff */
[----:B----4-:R-:W-:-:S05]  /*00b0*/  IMAD R2, R5, UR4, R10 ;  /* 0x0000000405027c24 */ /* 0x010fca000f8e020a */
[----:B------:R-:W-:-:S04]  /*00c0*/  VIADDMNMX R11, R5, 0x1, R2, PT ;  /* 0x00000001050b7846 */ /* 0x000fc80003800102 */
[----:B-1----:R-:W-:-:S13]  /*00d0*/  ISETP.GE.AND P0, PT, R0, R11, PT ;  /* 0x0000000b0000720c */ /* 0x002fda0003f06270 */
[----:B---3--:R-:W-:Y:S05]  /*00e0*/  @P0 BRA `(.L_x_30) ;  /* 0x0000000400880947 */ /* 0x008fea0003800000 */
[----:B------:R-:W0:Y:S01]  /*00f0*/  I2F.U32.RP R8, R23 ;  /* 0x0000001700087306 */ /* 0x000e220000209000 */
[----:B------:R-:W-:Y:S01]  /*0100*/  IMAD.IADD R4, R0, 0x1, R23 ;  /* 0x0000000100047824 */ /* 0x000fe200078e0217 */
[----:B------:R-:W-:Y:S01]  /*0110*/  ISETP.NE.U32.AND P2, PT, R23, RZ, PT ;  /* 0x000000ff1700720c */ /* 0x000fe20003f45070 */
[----:B------:R-:W-:Y:S01]  /*0120*/  BSSY.RECONVERGENT B1, `(.L_x_31) ;  /* 0x0000032000017945 */ /* 0x000fe20003800200 */
[----:B------:R-:W-:Y:S02]  /*0130*/  IMAD.MOV.U32 R12, RZ, RZ, R0 ;  /* 0x000000ffff0c7224 */ /* 0x000fe400078e0000 */
[----:B------:R-:W-:Y:S02]  /*0140*/  ISETP.GE.U32.AND P0, PT, R4, R11, PT ;  /* 0x0000000b0400720c */ /* 0x000fe40003f06070 */
[----:B------:R-:W-:Y:S01]  /*0150*/  VIMNMX.U32 R7, PT, PT, R11, R4, !PT ;  /* 0x000000040b077248 */ /* 0x000fe20007fe0000 */
[----:B0-----:R-:W0:Y:S02]  /*0160*/  MUFU.RCP R8, R8 ;  /* 0x0000000800087308 */ /* 0x001e240000001000 */
[----:B0-----:R-:W-:-:S06]  /*0170*/  VIADD R2, R8, 0xffffffe ;  /* 0x0ffffffe08027836 */ /* 0x001fcc0000000000 */
[----:B------:R0:W1:Y:S02]  /*0180*/  F2I.FTZ.U32.TRUNC.NTZ R3, R2 ;  /* 0x0000000200037305 */ /* 0x000064000021f000 */
[----:B0-----:R-:W-:Y:S02]  /*0190*/  IMAD.MOV.U32 R2, RZ, RZ, RZ ;  /* 0x000000ffff027224 */ /* 0x001fe400078e00ff */
[----:B-1----:R-:W-:-:S04]  /*01a0*/  IMAD.MOV R6, RZ, RZ, -R3 ;  /* 0x000000ffff067224 */ /* 0x002fc800078e0a03 */
[----:B------:R-:W-:Y:S01]  /*01b0*/  IMAD R9, R6, R23, RZ ;  /* 0x0000001706097224 */ /* 0x000fe200078e02ff */
[----:B------:R-:W-:-:S03]  /*01c0*/  SEL R6, RZ, 0x1, P0 ;  /* 0x00000001ff067807 */ /* 0x000fc60000000000 */
[----:B------:R-:W-:Y:S01]  /*01d0*/  IMAD.HI.U32 R3, R3, R9, R2 ;  /* 0x0000000903037227 */ /* 0x000fe200078e0002 */
[----:B------:R-:W-:-:S05]  /*01e0*/  IADD3 R4, PT, PT, R7, -R4, -R6 ;  /* 0x8000000407047210 */ /* 0x000fca0007ffe806 */
[----:B------:R-:W-:-:S04]  /*01f0*/  IMAD.HI.U32 R3, R3, R4, RZ ;  /* 0x0000000403037227 */ /* 0x000fc800078e00ff */
[----:B------:R-:W-:-:S04]  /*0200*/  IMAD.MOV R2, RZ, RZ, -R3 ;  /* 0x000000ffff027224 */ /* 0x000fc800078e0a03 */
[----:B------:R-:W-:-:S05]  /*0210*/  IMAD R4, R23, R2, R4 ;  /* 0x0000000217047224 */ /* 0x000fca00078e0204 */
[----:B------:R-:W-:-:S13]  /*0220*/  ISETP.GE.U32.AND P0, PT, R4, R23, PT ;  /* 0x000000170400720c */ /* 0x000fda0003f06070 */
[----:B------:R-:W-:Y:S01]  /*0230*/  @P0 IADD3 R4, PT, PT, R4, -R23, RZ ;  /* 0x8000001704040210 */ /* 0x000fe20007ffe0ff */
[----:B------:R-:W-:-:S03]  /*0240*/  @P0 VIADD R3, R3, 0x1 ;  /* 0x0000000103030836 */ /* 0x000fc60000000000 */
[----:B------:R-:W-:-:S13]  /*0250*/  ISETP.GE.U32.AND P1, PT, R4, R23, PT ;  /* 0x000000170400720c */ /* 0x000fda0003f26070 */
[----:B------:R-:W-:Y:S01]  /*0260*/  @P1 VIADD R3, R3, 0x1 ;  /* 0x0000000103031836 */ /* 0x000fe20000000000 */
[----:B------:R-:W-:-:S05]  /*0270*/  @!P2 LOP3.LUT R3, RZ, R23, RZ, 0x33, !PT ;  /* 0x00000017ff03a212 */ /* 0x000fca00078e33ff */
[----:B------:R-:W-:-:S05]  /*0280*/  IMAD.IADD R3, R6, 0x1, R3 ;  /* 0x0000000106037824 */ /* 0x000fca00078e0203 */
[C---:B------:R-:W-:Y:S02]  /*0290*/  LOP3.LUT R2, R3.reuse, 0x3, RZ, 0xc0, !PT ;  /* 0x0000000303027812 */ /* 0x040fe400078ec0ff */
[----:B------:R-:W-:Y:S02]  /*02a0*/  ISETP.GE.U32.AND P0, PT, R3, 0x3, PT ;  /* 0x000000030300780c */ /* 0x000fe40003f06070 */
[----:B------:R-:W-:-:S13]  /*02b0*/  ISETP.NE.AND P1, PT, R2, 0x3, PT ;  /* 0x000000030200780c */ /* 0x000fda0003f25270 */
[----:B------:R-:W-:Y:S05]  /*02c0*/  @!P1 BRA `(.L_x_32) ;  /* 0x00000000005c9947 */ /* 0x000fea0003800000 */
[----:B------:R-:W0:Y:S01]  /*02d0*/  LDC.64 R6, c[0x0][0x380] ;  /* 0x0000e000ff067b82 */ /* 0x000e220000000a00 */
[----:B------:R-:W-:Y:S01]  /*02e0*/  VIADD R3, R3, 0x1 ;  /* 0x0000000103037836 */ /* 0x000fe20000000000 */
[----:B------:R-:W-:-:S04]  /*02f0*/  UMOV UR4, 0x400 ;  /* 0x0000040000047882 */ /* 0x000fc80000000000 */
[----:B------:R-:W-:Y:S02]  /*0300*/  LOP3.LUT R4, R3, 0x3, RZ, 0xc0, !PT ;  /* 0x0000000303047812 */ /* 0x000fe400078ec0ff */
[----:B------:R-:W1:Y:S02]  /*0310*/  S2UR UR5, SR_CgaCtaId ;  /* 0x00000000000579c3 */ /* 0x000e640000008800 */
[C---:B------:R-:W-:Y:S01]  /*0320*/  IADD3 R8, PT, PT, -R4.reuse, RZ, RZ ;  /* 0x000000ff04087210 */ /* 0x040fe20007ffe1ff */
[----:B------:R-:W-:-:S05]  /*0330*/  IMAD R12, R4, R23, R0 ;  /* 0x00000017040c7224 */ /* 0x000fca00078e0200 */
[----:B------:R-:W2:Y:S01]  /*0340*/  LDC R10, c[0x0][0x390] ;  /* 0x0000e400ff0a7b82 */ /* 0x000ea20000000800 */
[----:B0-----:R-:W-:-:S05]  /*0350*/  IADD3 R2, P1, PT, R6, 0x4, RZ ;  /* 0x0000000406027810 */ /* 0x001fca0007f3e0ff */
[----:B------:R-:W-:Y:S02]  /*0360*/  IMAD.X R3, RZ, RZ, R7, P1 ;  /* 0x000000ffff037224 */ /* 0x000fe400008e0607 */
[----:B------:R-:W-:Y:S01]  /*0370*/  IMAD R7, R5, UR8, R0 ;  /* 0x0000000805077c24 */ /* 0x000fe2000f8e0200 */
[----:B-1----:R-:W-:-:S06]  /*0380*/  ULEA UR4, UR5, UR4, 0x18 ;  /* 0x0000000405047291 */ /* 0x002fcc000f8ec0ff */
[----:B------:R-:W-:-:S07]  /*0390*/  LEA R6, R0, UR4, 0x3 ;  /* 0x0000000400067c11 */ /* 0x000fce000f8e18ff */
.L_x_33:
[----:B--2---:R-:W-:-:S13]  /*03a0*/  ISETP.GE.AND P1, PT, R7, R10, PT ;  /* 0x0000000a0700720c */ /* 0x004fda0003f26270 */
[----:B------:R-:W-:-:S05]  /*03b0*/  @!P1 IMAD.WIDE R4, R7, 0x8, R2 ;  /* 0x0000000807049825 */ /* 0x000fca00078e0202 */
[----:B------:R-:W2:Y:S04]  /*03c0*/  @!P1 LDG.E.CONSTANT R14, desc[UR6][R4.64+-0x4] ;  /* 0xfffffc06040e9981 */ /* 0x000ea8000c1e9900 */
[----:B------:R-:W2:Y:S01]  /*03d0*/  @!P1 LDG.E.CONSTANT R15, desc[UR6][R4.64] ;  /* 0x00000006040f9981 */ /* 0x000ea2000c1e9900 */
[----:B------:R-:W-:Y:S02]  /*03e0*/  VIADD R8, R8, 0x1 ;  /* 0x0000000108087836 */ /* 0x000fe40000000000 */
[C---:B------:R-:W-:Y:S01]  /*03f0*/  IMAD.IADD R7, R23.reuse, 0x1, R7 ;  /* 0x0000000117077824 */ /* 0x040fe200078e0207 */
[----:B--2---:R0:W-:Y:S02]  /*0400*/  @!P1 STS.64 [R6], R14 ;  /* 0x0000000e06009388 */ /* 0x0041e40000000a00 */
[----:B------:R-:W-:Y:S01]  /*0410*/  ISETP.NE.AND P1, PT, R8, RZ, PT ;  /* 0x000000ff0800720c */ /* 0x000fe20003f25270 */
[----:B0-----:R-:W-:-:S12]  /*0420*/  IMAD R6, R23, 0x8, R6 ;  /* 0x0000000817067824 */ /* 0x001fd800078e0206 */
[----:B------:R-:W-:Y:S05]  /*0430*/  @P1 BRA `(.L_x_33) ;  /* 0xfffffffc00d81947 */ /* 0x000fea000383ffff */
.L_x_32:
[----:B------:R-:W-:Y:S05]  /*0440*/  BSYNC.RECONVERGENT B1 ;  /* 0x0000000000017941 */ /* 0x000fea0003800200 */
.L_x_31:
[----:B------:R-:W-:Y:S05]  /*0450*/  @!P0 BRA `(.L_x_30) ;  /* 0x0000000000ac8947 */ /* 0x000fea0003800000 */
[----:B------:R-:W0:Y:S01]  /*0460*/  S2R R2, SR_CgaCtaId ;  /* 0x0000000000027919 */ /* 0x000e220000008800 */
[----:B------:R-:W1:Y:S01]  /*0470*/  LDC R17, c[0x0][0x398] ;  /* 0x0000e600ff117b82 */ /* 0x000e620000000800 */
[----:B------:R-:W-:-:S04]  /*0480*/  MOV R13, 0x400 ;  /* 0x00000400000d7802 */ /* 0x000fc80000000f00 */
[----:B0-----:R-:W-:-:S07]  /*0490*/  LEA R13, R2, R13, 0x18 ;  /* 0x0000000d020d7211 */ /* 0x001fce00078ec0ff */
.L_x_34:
[----:B01----:R-:W-:Y:S02]  /*04a0*/  IMAD R3, R17, UR8, R12 ;  /* 0x0000000811037c24 */ /* 0x003fe4000f8e020c */
[----:B------:R-:W-:Y:S02]  /*04b0*/  IMAD.U32 R10, RZ, RZ, UR9 ;  /* 0x00000009ff0a7e24 */ /* 0x000fe4000f8e00ff */
[----:B------:R-:W-:-:S03]  /*04c0*/  IMAD.IADD R19, R3, 0x1, R23 ;  /* 0x0000000103137824 */ /* 0x000fc600078e0217 */
[-C--:B------:R-:W-:Y:S02]  /*04d0*/  ISETP.GE.AND P0, PT, R3, R10.reuse, PT ;  /* 0x0000000a0300720c */ /* 0x080fe40003f06270 */
[C---:B------:R-:W-:Y:S02]  /*04e0*/  IADD3 R21, PT, PT, R19.reuse, R23, RZ ;  /* 0x0000001713157210 */ /* 0x040fe40007ffe0ff */
[-C--:B------:R-:W-:Y:S02]  /*04f0*/  ISETP.GE.AND P1, PT, R19, R10.reuse, PT ;  /* 0x0000000a1300720c */ /* 0x080fe40003f26270 */
[C---:B------:R-:W-:Y:S01]  /*0500*/  ISETP.GE.AND P2, PT, R21.reuse, R10, PT ;  /* 0x0000000a1500720c */ /* 0x040fe20003f46270 */
[----:B------:R-:W-:-:S05]  /*0510*/  IMAD.IADD R25, R21, 0x1, R23 ;  /* 0x0000000115197824 */ /* 0x000fca00078e0217 */
[----:B------:R-:W-:Y:S01]  /*0520*/  ISETP.GE.AND P3, PT, R25, R10, PT ;  /* 0x0000000a1900720c */ /* 0x000fe20003f66270 */
[----:B------:R-:W0:Y:S08]  /*0530*/  @!P0 LDC.64 R14, c[0x0][0x380] ;  /* 0x0000e000ff0e8b82 */ /* 0x000e300000000a00 */
[----:B------:R-:W1:Y:S08]  /*0540*/  @!P1 LDC.64 R8, c[0x0][0x380] ;  /* 0x0000e000ff089b82 */ /* 0x000e700000000a00 */
[----:B------:R-:W2:Y:S08]  /*0550*/  @!P2 LDC.64 R6, c[0x0][0x380] ;  /* 0x0000e000ff06ab82 */ /* 0x000eb00000000a00 */
[----:B------:R-:W3:Y:S01]  /*0560*/  @!P3 LDC.64 R4, c[0x0][0x380] ;  /* 0x0000e000ff04bb82 */ /* 0x000ee20000000a00 */
[----:B0-----:R-:W-:-:S05]  /*0570*/  @!P0 IMAD.WIDE R14, R3, 0x8, R14 ;  /* 0x00000008030e8825 */ /* 0x001fca00078e020e */
[----:B------:R-:W4:Y:S01]  /*0580*/  @!P0 LDG.E.CONSTANT R2, desc[UR6][R14.64] ;  /* 0x000000060e028981 */ /* 0x000f22000c1e9900 */
[----:B-1----:R-:W-:-:S03]  /*0590*/  @!P1 IMAD.WIDE R8, R19, 0x8, R8 ;  /* 0x0000000813089825 */ /* 0x002fc600078e0208 */
[----:B------:R0:W4:Y:S04]  /*05a0*/  @!P0 LDG.E.CONSTANT R3, desc[UR6][R14.64+0x4] ;  /* 0x000004060e038981 */ /* 0x000128000c1e9900 */
[----:B------:R-:W5:Y:S01]  /*05b0*/  @!P1 LDG.E.CONSTANT R18, desc[UR6][R8.64] ;  /* 0x0000000608129981 */ /* 0x000f62000c1e9900 */
[----:B--2---:R-:W-:-:S03]  /*05c0*/  @!P2 IMAD.WIDE R6, R21, 0x8, R6 ;  /* 0x000000081506a825 */ /* 0x004fc600078e0206 */
[----:B------:R1:W5:Y:S04]  /*05d0*/  @!P1 LDG.E.CONSTANT R19, desc[UR6][R8.64+0x4] ;  /* 0x0000040608139981 */ /* 0x000368000c1e9900 */
[----:B------:R-:W2:Y:S01]  /*05e0*/  @!P2 LDG.E.CONSTANT R20, desc[UR6][R6.64] ;  /* 0x000000060614a981 */ /* 0x000ea2000c1e9900 */
[----:B---3--:R-:W-:-:S03]  /*05f0*/  @!P3 IMAD.WIDE R4, R25, 0x8, R4 ;  /* 0x000000081904b825 */ /* 0x008fc600078e0204 */
[----:B------:R-:W2:Y:S04]  /*0600*/  @!P2 LDG.E.CONSTANT R21, desc[UR6][R6.64+0x4] ;  /* 0x000004060615a981 */ /* 0x000ea8000c1e9900 */
[----:B------:R-:W3:Y:S04]  /*0610*/  @!P3 LDG.E.CONSTANT R24, desc[UR6][R4.64] ;  /* 0x000000060418b981 */ /* 0x000ee8000c1e9900 */
[----:B------:R-:W3:Y:S01]  /*0620*/  @!P3 LDG.E.CONSTANT R25, desc[UR6][R4.64+0x4] ;  /* 0x000004060419b981 */ /* 0x000ee2000c1e9900 */
[----:B------:R-:W-:-:S04]  /*0630*/  IMAD.IADD R22, R23, 0x1, R12 ;  /* 0x0000000117167824 */ /* 0x000fc800078e020c */
[C---:B------:R-:W-:Y:S01]  /*0640*/  IMAD.IADD R26, R22.reuse, 0x1, R23 ;  /* 0x00000001161a7824 */ /* 0x040fe200078e0217 */
[----:B0-----:R-:W-:Y:S01]  /*0650*/  @!P1 LEA R14, R22, R13, 0x3 ;  /* 0x0000000d160e9211 */ /* 0x001fe200078e18ff */
[----:B------:R-:W-:Y:S02]  /*0660*/  @!P0 IMAD R16, R12, 0x8, R13 ;  /* 0x000000080c108824 */ /* 0x000fe400078e020d */
[C---:B------:R-:W-:Y:S02]  /*0670*/  IMAD.IADD R28, R26.reuse, 0x1, R23 ;  /* 0x000000011a1c7824 */ /* 0x040fe400078e0217 */
[--C-:B------:R-:W-:Y:S02]  /*0680*/  @!P2 IMAD R15, R26, 0x8, R13.reuse ;  /* 0x000000081a0fa824 */ /* 0x100fe400078e020d */
[C---:B-1----:R-:W-:Y:S02]  /*0690*/  @!P3 IMAD R8, R28.reuse, 0x8, R13 ;  /* 0x000000081c08b824 */ /* 0x042fe400078e020d */
[----:B------:R-:W-:Y:S01]  /*06a0*/  IMAD.IADD R12, R28, 0x1, R23 ;  /* 0x000000011c0c7824 */ /* 0x000fe200078e0217 */
[----:B----4-:R0:W-:Y:S04]  /*06b0*/  @!P0 STS.64 [R16], R2 ;  /* 0x0000000210008388 */ /* 0x0101e80000000a00 */
[----:B------:R-:W-:Y:S01]  /*06c0*/  ISETP.GE.AND P0, PT, R12, R11, PT ;  /* 0x0000000b0c00720c */ /* 0x000fe20003f06270 */
[----:B-----5:R0:W-:Y:S04]  /*06d0*/  @!P1 STS.64 [R14], R18 ;  /* 0x000000120e009388 */ /* 0x0201e80000000a00 */
[----:B--2---:R0:W-:Y:S04]  /*06e0*/  @!P2 STS.64 [R15], R20 ;  /* 0x000000140f00a388 */ /* 0x0041e80000000a00 */
[----:B---3--:R0:W-:Y:S04]  /*06f0*/  @!P3 STS.64 [R8], R24 ;  /* 0x000000180800b388 */ /* 0x0081e80000000a00 */
[----:B------:R-:W-:Y:S05]  /*0700*/  @!P0 BRA `(.L_x_34) ;  /* 0xfffffffc00648947 */ /* 0x000fea000383ffff */
.L_x_30:
[----:B------:R-:W-:Y:S05]  /*0710*/  BSYNC.RECONVERGENT B0 ;  /* 0x0000000000007941 */ /* 0x000fea0003800200 */
.L_x_29:
[----:B------:R-:W0:Y:S01]  /*0720*/  LDC R5, c[0x0][0x398] ;  /* 0x0000e600ff057b82 */ /* 0x000e220000000800 */
[----:B------:R-:W-:Y:S02]  /*0730*/  UIADD3 UR4, UPT, UPT, -UR8, URZ, URZ ;  /* 0x000000ff08047290 */ /* 0x000fe4000fffe1ff */
[----:B0-----:R-:W-:-:S05]  /*0740*/  IMAD R3, R5, UR8, R5 ;  /* 0x0000000805037c24 */ /* 0x001fca000f8e0205 */
[----:B------:R-:W-:-:S05]  /*0750*/  VIADDMNMX R10, R10, 0xffffffff, R3, PT ;  /* 0xffffffff0a0a7846 */ /* 0x000fca0003800103 */
[----:B------:R-:W-:-:S05]  /*0760*/  IMAD R10, R5, UR4, R10 ;  /* 0x00000004050a7c24 */ /* 0x000fca000f8e020a */
[----:B------:R-:W-:Y:S01]  /*0770*/  VIMNMX R25, PT, PT, R10, R5, PT ;  /* 0x000000050a197248 */ /* 0x000fe20003fe0100 */
[----:B------:R-:W-:Y:S03]  /*0780*/  BAR.SYNC.DEFER_BLOCKING 0x0 ;  /* 0x0000000000007b1d */ /* 0x000fe60000010000 */
[----:B------:R-:W-:-:S13]  /*0790*/  ISETP.GE.AND P0, PT, R0, R25, PT ;  /* 0x000000190000720c */ /* 0x000fda0003f06270 */
[----:B------:R-:W-:Y:S05]  /*07a0*/  @P0 EXIT ;  /* 0x000000000000094d */ /* 0x000fea0003800000 */
[----:B------:R-:W0:Y:S01]  /*07b0*/  I2F.U32.RP R8, R23 ;  /* 0x0000001700087306 */ /* 0x000e220000209000 */
[----:B------:R-:W-:Y:S01]  /*07c0*/  IADD3 R6, PT, PT, R0, R23, RZ ;  /* 0x0000001700067210 */ /* 0x000fe20007ffe0ff */
[----:B------:R-:W1:Y:S01]  /*07d0*/  LDCU UR9, c[0x0][0x394] ;  /* 0x00007280ff0977ac */ /* 0x000e620008000800 */
[----:B------:R-:W-:Y:S01]  /*07e0*/  ISETP.NE.U32.AND P2, PT, R23, RZ, PT ;  /* 0x000000ff1700720c */ /* 0x000fe20003f45070 */
[----:B------:R-:W-:Y:S01]  /*07f0*/  BSSY.RECONVERGENT B0, `(.L_x_35) ;  /* 0x000003c000007945 */ /* 0x000fe20003800200 */
[CC--:B------:R-:W-:Y:S02]  /*0800*/  ISETP.GE.AND P0, PT, R6.reuse, R25.reuse, PT ;  /* 0x000000190600720c */ /* 0x0c0fe40003f06270 */
[----:B------:R-:W-:Y:S02]  /*0810*/  VIMNMX R4, PT, PT, R6, R25, !PT ;  /* 0x0000001906047248 */ /* 0x000fe40007fe0100 */
[----:B------:R-:W-:-:S04]  /*0820*/  SEL R7, RZ, 0x1, P0 ;  /* 0x00000001ff077807 */ /* 0x000fc80000000000 */
[----:B------:R-:W-:Y:S01]  /*0830*/  IADD3 R4, PT, PT, R4, -R6, -R7 ;  /* 0x8000000604047210 */ /* 0x000fe20007ffe807 */
[----:B0-----:R-:W0:Y:S02]  /*0840*/  MUFU.RCP R8, R8 ;  /* 0x0000000800087308 */ /* 0x001e240000001000 */
[----:B0-----:R-:W-:-:S06]  /*0850*/  VIADD R2, R8, 0xffffffe ;  /* 0x0ffffffe08027836 */ /* 0x001fcc0000000000 */
[----:B------:R0:W2:Y:S02]  /*0860*/  F2I.FTZ.U32.TRUNC.NTZ R3, R2 ;  /* 0x0000000200037305 */ /* 0x0000a4000021f000 */
[----:B0-----:R-:W-:Y:S02]  /*0870*/  IMAD.MOV.U32 R2, RZ, RZ, RZ ;  /* 0x000000ffff027224 */ /* 0x001fe400078e00ff */
[----:B--2---:R-:W-:-:S04]  /*0880*/  IMAD.MOV R10, RZ, RZ, -R3 ;  /* 0x000000ffff0a7224 */ /* 0x004fc800078e0a03 */
[----:B------:R-:W-:-:S04]  /*0890*/  IMAD R9, R10, R23, RZ ;  /* 0x000000170a097224 */ /* 0x000fc800078e02ff */
[----:B------:R-:W-:-:S06]  /*08a0*/  IMAD.HI.U32 R9, R3, R9, R2 ;  /* 0x0000000903097227 */ /* 0x000fcc00078e0002 */
[----:B------:R-:W-:-:S04]  /*08b0*/  IMAD.HI.U32 R2, R9, R4, RZ ;  /* 0x0000000409027227 */ /* 0x000fc800078e00ff */
[----:B------:R-:W-:-:S04]  /*08c0*/  IMAD.MOV R3, RZ, RZ, -R2 ;  /* 0x000000ffff037224 */ /* 0x000fc800078e0a02 */
[----:B------:R-:W-:-:S05]  /*08d0*/  IMAD R4, R23, R3, R4 ;  /* 0x0000000317047224 */ /* 0x000fca00078e0204 */
[----:B------:R-:W-:-:S13]  /*08e0*/  ISETP.GE.U32.AND P0, PT, R4, R23, PT ;  /* 0x000000170400720c */ /* 0x000fda0003f06070 */
[----:B------:R-:W-:Y:S02]  /*08f0*/  @P0 IMAD.IADD R4, R4, 0x1, -R23 ;  /* 0x0000000104040824 */ /* 0x000fe400078e0a17 */
[----:B------:R-:W-:-:S03]  /*0900*/  @P0 VIADD R2, R2, 0x1 ;  /* 0x0000000102020836 */ /* 0x000fc60000000000 */
[----:B------:R-:W-:-:S13]  /*0910*/  ISETP.GE.U32.AND P1, PT, R4, R23, PT ;  /* 0x000000170400720c */ /* 0x000fda0003f26070 */
[----:B------:R-:W-:Y:S01]  /*0920*/  @P1 VIADD R2, R2, 0x1 ;  /* 0x0000000102021836 */ /* 0x000fe20000000000 */
[----:B------:R-:W-:-:S04]  /*0930*/  @!P2 LOP3.LUT R2, RZ, R23, RZ, 0x33, !PT ;  /* 0x00000017ff02a212 */ /* 0x000fc800078e33ff */
[----:B------:R-:W-:-:S04]  /*0940*/  IADD3 R15, PT, PT, R7, R2, RZ ;  /* 0x00000002070f7210 */ /* 0x000fc80007ffe0ff */
[----:B------:R-:W-:-:S04]  /*0950*/  LOP3.LUT R2, R15, 0x3, RZ, 0xc0, !PT ;  /* 0x000000030f027812 */ /* 0x000fc800078ec0ff */
[----:B------:R-:W-:-:S13]  /*0960*/  ISETP.NE.AND P0, PT, R2, 0x3, PT ;  /* 0x000000030200780c */ /* 0x000fda0003f05270 */
[----:B-1----:R-:W-:Y:S05]  /*0970*/  @!P0 BRA `(.L_x_36) ;  /* 0x00000000008c8947 */ /* 0x002fea0003800000 */
[----:B------:R-:W0:Y:S01]  /*0980*/  S2UR UR5, SR_CgaCtaId ;  /* 0x00000000000579c3 */ /* 0x000e220000008800 */
[----:B------:R-:W-:Y:S01]  /*0990*/  UMOV UR4, 0x400 ;  /* 0x0000040000047882 */ /* 0x000fe20000000000 */
[----:B------:R-:W-:Y:S02]  /*09a0*/  VIADD R4, R15, 0x1 ;  /* 0x000000010f047836 */ /* 0x000fe40000000000 */
[----:B------:R-:W-:-:S03]  /*09b0*/  IMAD R8, R5, UR8, R0 ;  /* 0x0000000805087c24 */ /* 0x000fc6000f8e0200 */
[----:B------:R-:W-:Y:S01]  /*09c0*/  LOP3.LUT R4, R4, 0x3, RZ, 0xc0, !PT ;  /* 0x0000000304047812 */ /* 0x000fe200078ec0ff */
[----:B------:R-:W1:Y:S04]  /*09d0*/  LDC.64 R2, c[0x0][0x388] ;  /* 0x0000e200ff027b82 */ /* 0x000e680000000a00 */
[----:B------:R-:W-:Y:S01]  /*09e0*/  IMAD.MOV R9, RZ, RZ, -R4 ;  /* 0x000000ffff097224 */ /* 0x000fe200078e0a04 */
[----:B0-----:R-:W-:-:S06]  /*09f0*/  ULEA UR4, UR5, UR4, 0x18 ;  /* 0x0000000405047291 */ /* 0x001fcc000f8ec0ff */
[----:B------:R-:W-:Y:S01]  /*0a00*/  LEA R10, R0, UR4, 0x3 ;  /* 0x00000004000a7c11 */ /* 0x000fe2000f8e18ff */
[----:B------:R-:W-:-:S04]  /*0a10*/  IMAD R0, R4, R23, R0 ;  /* 0x0000001704007224 */ /* 0x000fc800078e0200 */
[----:B------:R-:W-:-:S07]  /*0a20*/  VIADD R10, R10, 0x8 ;  /* 0x000000080a0a7836 */ /* 0x000fce0000000000 */
.L_x_39:
[----:B------:R-:W-:Y:S01]  /*0a30*/  LDS.64 R6, [R10+-0x8] ;  /* 0xfffff8000a067984 */ /* 0x000fe20000000a00 */
[----:B------:R-:W-:Y:S01]  /*0a40*/  BSSY.RECONVERGENT B1, `(.L_x_37) ;  /* 0x0000010000017945 */ /* 0x000fe20003800200 */
[----:B-1----:R-:W-:Y:S02]  /*0a50*/  IMAD.WIDE R4, R8, 0x8, R2 ;  /* 0x0000000808047825 */ /* 0x002fe400078e0202 */
[----:B------:R-:W0:Y:S02]  /*0a60*/  LDS.64 R16, [R10] ;  /* 0x000000000a107984 */ /* 0x000e240000000a00 */
[----:B------:R-:W-:Y:S02]  /*0a70*/  IMAD.MOV.U32 R13, RZ, RZ, -0x1 ;  /* 0xffffffffff0d7424 */ /* 0x000fe400078e00ff */
[----:B------:R-:W-:Y:S01]  /*0a80*/  IMAD.MOV.U32 R12, RZ, RZ, -0x1 ;  /* 0xffffffffff0c7424 */ /* 0x000fe200078e00ff */
[----:B0-----:R-:W-:-:S04]  /*0a90*/  ISETP.GE.AND P0, PT, R17, R7, PT ;  /* 0x000000071100720c */ /* 0x001fc80003f06270 */
[----:B------:R-:W-:-:S13]  /*0aa0*/  ISETP.LT.OR P0, PT, R16, R6, !P0 ;  /* 0x000000061000720c */ /* 0x000fda0004701670 */
[----:B------:R-:W-:Y:S05]  /*0ab0*/  @P0 BRA `(.L_x_38) ;  /* 0x0000000000200947 */ /* 0x000fea0003800000 */
[----:B------:R-:W-:Y:S01]  /*0ac0*/  IADD3 R11, PT, PT, -R7, R17, RZ ;  /* 0x00000011070b7210 */ /* 0x000fe20007ffe1ff */
[----:B------:R-:W-:Y:S01]  /*0ad0*/  IMAD.MOV R14, RZ, RZ, -R7 ;  /* 0x000000ffff0e7224 */ /* 0x000fe200078e0a07 */
[----:B------:R-:W-:Y:S02]  /*0ae0*/  IADD3 R12, PT, PT, -R6, UR9, RZ ;  /* 0x00000009060c7c10 */ /* 0x000fe4000fffe1ff */
[----:B------:R-:W-:-:S04]  /*0af0*/  VIADDMNMX R11, R16, -R6, R11, !PT ;  /* 0x80000006100b7246 */ /* 0x000fc8000780010b */
[----:B------:R-:W-:Y:S01]  /*0b00*/  VIADDMNMX R11, R11, 0x1, R12, PT ;  /* 0x000000010b0b7846 */ /* 0x000fe2000380010c */
[----:B------:R-:W-:-:S03]  /*0b10*/  IMAD R12, R6, UR9, R7 ;  /* 0x00000009060c7c24 */ /* 0x000fc6000f8e0207 */
[----:B------:R-:W-:-:S04]  /*0b20*/  VIADDMNMX R11, R14, UR9, R11, PT ;  /* 0x000000090e0b7c46 */ /* 0x000fc8000b80010b */
[----:B------:R-:W-:-:S07]  /*0b30*/  VIMNMX R13, PT, PT, R11, 0x1, !PT ;  /* 0x000000010b0d7848 */ /* 0x000fce0007fe0100 */
.L_x_38:
[----:B------:R-:W-:Y:S05]  /*0b40*/  BSYNC.RECONVERGENT B1 ;  /* 0x0000000000017941 */ /* 0x000fea0003800200 */
.L_x_37:
[----:B------:R0:W-:Y:S01]  /*0b50*/  STG.E.64 desc[UR6][R4.64], R12 ;  /* 0x0000000c04007986 */ /* 0x0001e2000c101b06 */
[----:B------:R-:W-:Y:S02]  /*0b60*/  VIADD R9, R9, 0x1 ;  /* 0x0000000109097836 */ /* 0x000fe40000000000 */
[C---:B------:R-:W-:Y:S02]  /*0b70*/  IMAD.IADD R8, R23.reuse, 0x1, R8 ;  /* 0x0000000117087824 */ /* 0x040fe400078e0208 */
[----:B------:R-:W-:Y:S01]  /*0b80*/  IMAD R10, R23, 0x8, R10 ;  /* 0x00000008170a7824 */ /* 0x000fe200078e020a */
[----:B------:R-:W-:-:S13]  /*0b90*/  ISETP.NE.AND P0, PT, R9, RZ, PT ;  /* 0x000000ff0900720c */ /* 0x000fda0003f05270 */
[----:B0-----:R-:W-:Y:S05]  /*0ba0*/  @P0 BRA `(.L_x_39) ;  /* 0xfffffffc00a00947 */ /* 0x001fea000383ffff */
.L_x_36:
[----:B------:R-:W-:Y:S05]  /*0bb0*/  BSYNC.RECONVERGENT B0 ;  /* 0x0000000000007941 */ /* 0x000fea0003800200 */
.L_x_35:
[----:B------:R-:W-:-:S13]  /*0bc0*/  ISETP.GE.U32.AND P0, PT, R15, 0x3, PT ;  /* 0x000000030f00780c */ /* 0x000fda0003f06070 */
[----:B------:R-:W-:Y:S05]  /*0bd0*/  @!P0 EXIT ;  /* 0x000000000000894d */ /* 0x000fea0003800000 */
[----:B------:R-:W0:Y:S01]  /*0be0*/  S2UR UR5, SR_CgaCtaId ;  /* 0x00000000000579c3 */ /* 0x000e220000008800 */
[----:B------:R-:W-:Y:S01]  /*0bf0*/  UMOV UR4, 0x400 ;  /* 0x0000040000047882 */ /* 0x000fe20000000000 */
[----:B------:R-:W1:Y:S06]  /*0c00*/  LDCU UR9, c[0x0][0x394] ;  /* 0x00007280ff0977ac */ /* 0x000e6c0008000800 */
[----:B------:R-:W2:Y:S08]  /*0c10*/  LDC R27, c[0x0][0x398] ;  /* 0x0000e600ff1b7b82 */ /* 0x000eb00000000800 */
[----:B------:R-:W3:Y:S01]  /*0c20*/  LDC.64 R2, c[0x0][0x388] ;  /* 0x0000e200ff027b82 */ /* 0x000ee20000000a00 */
[----:B01----:R-:W-:-:S12]  /*0c30*/  ULEA UR4, UR5, UR4, 0x18 ;  /* 0x0000000405047291 */ /* 0x003fd8000f8ec0ff */
.L_x_48:
[----:B-1----:R-:W-:Y:S01]  /*0c40*/  LEA R21, R0, UR4, 0x3 ;  /* 0x0000000400157c11 */ /* 0x002fe2000f8e18ff */
[----:B------:R-:W-:Y:S01]  /*0c50*/  IMAD.SHL.U32 R22, R23, 0x8, RZ ;  /* 0x0000000817167824 */ /* 0x000fe200078e00ff */
[----:B------:R-:W-:Y:S01]  /*0c60*/  BSSY.RECONVERGENT B0, `(.L_x_40) ;  /* 0x0000019000007945 */ /* 0x000fe20003800200 */
[----:B------:R-:W-:Y:S02]  /*0c70*/  IMAD.MOV.U32 R20, RZ, RZ, -0x1 ;  /* 0xffffffffff147424 */ /* 0x000fe400078e00ff */
[----:B0-----:R-:W-:Y:S01]  /*0c80*/  LDS.64 R4, [R21] ;  /* 0x0000000015047984 */ /* 0x001fe20000000a00 */
[----:B------:R-:W-:-:S03]  /*0c90*/  IADD3 R29, PT, PT, R21, R22, RZ ;  /* 0x00000016151d7210 */ /* 0x000fc60007ffe0ff */
[----:B------:R0:W1:Y:S02]  /*0ca0*/  LDS.64 R6, [R21+0x8] ;  /* 0x0000080015067984 */ /* 0x0000640000000a00 */
[C---:B------:R-:W-:Y:S02]  /*0cb0*/  IMAD.IADD R26, R22.reuse, 0x1, R29 ;  /* 0x00000001161a7824 */ /* 0x040fe400078e021d */
[----:B------:R4:W2:Y:S02]  /*0cc0*/  LDS.64 R8, [R29] ;  /* 0x000000001d087984 */ /* 0x0008a40000000a00 */
[----:B------:R-:W-:Y:S02]  /*0cd0*/  IMAD.IADD R24, R22, 0x1, R26 ;  /* 0x0000000116187824 */ /* 0x000fe400078e021a */
[----:B------:R4:W2:Y:S01]  /*0ce0*/  LDS.64 R10, [R29+0x8] ;  /* 0x000008001d0a7984 */ /* 0x0008a20000000a00 */
[----:B0-----:R-:W-:-:S03]  /*0cf0*/  IMAD.MOV.U32 R21, RZ, RZ, -0x1 ;  /* 0xffffffffff157424 */ /* 0x001fc600078e00ff */
[----:B------:R4:W0:Y:S04]  /*0d00*/  LDS.64 R12, [R26] ;  /* 0x000000001a0c7984 */ /* 0x0008280000000a00 */
[----:B------:R4:W0:Y:S04]  /*0d10*/  LDS.64 R14, [R26+0x8] ;  /* 0x000008001a0e7984 */ /* 0x0008280000000a00 */
[----:B------:R4:W0:Y:S04]  /*0d20*/  LDS.64 R16, [R24] ;  /* 0x0000000018107984 */ /* 0x0008280000000a00 */
[----:B------:R4:W0:Y:S01]  /*0d30*/  LDS.64 R18, [R24+0x8] ;  /* 0x0000080018127984 */ /* 0x0008220000000a00 */
[----:B-1----:R-:W-:-:S04]  /*0d40*/  ISETP.GE.AND P0, PT, R7, R5, PT ;  /* 0x000000050700720c */ /* 0x002fc80003f06270 */
[----:B------:R-:W-:-:S13]  /*0d50*/  ISETP.LT.OR P0, PT, R6, R4, !P0 ;  /* 0x000000040600720c */ /* 0x000fda0004701670 */
[----:B--2-4-:R-:W-:Y:S05]  /*0d60*/  @P0 BRA `(.L_x_41) ;  /* 0x0000000000200947 */ /* 0x014fea0003800000 */
[----:B------:R-:W-:Y:S01]  /*0d70*/  IMAD.IADD R7, R7, 0x1, -R5 ;  /* 0x0000000107077824 */ /* 0x000fe200078e0a05 */
[----:B------:R-:W-:-:S04]  /*0d80*/  IADD3 R20, PT, PT, -R4, UR9, RZ ;  /* 0x0000000904147c10 */ /* 0x000fc8000fffe1ff */
[----:B------:R-:W-:Y:S02]  /*0d90*/  VIADDMNMX R7, R6, -R4, R7, !PT ;  /* 0x8000000406077246 */ /* 0x000fe40007800107 */
[----:B------:R-:W-:Y:S02]  /*0da0*/  IADD3 R6, PT, PT, -R5, RZ, RZ ;  /* 0x000000ff05067210 */ /* 0x000fe40007ffe1ff */
[----:B------:R-:W-:Y:S01]  /*0db0*/  VIADDMNMX R7, R7, 0x1, R20, PT ;  /* 0x0000000107077846 */ /* 0x000fe20003800114 */
[----:B------:R-:W-:-:S03]  /*0dc0*/  IMAD R20, R4, UR9, R5 ;  /* 0x0000000904147c24 */ /* 0x000fc6000f8e0205 */
[----:B------:R-:W-:-:S04]  /*0dd0*/  VIADDMNMX R7, R6, UR9, R7, PT ;  /* 0x0000000906077c46 */ /* 0x000fc8000b800107 */
[----:B------:R-:W-:-:S07]  /*0de0*/  VIMNMX R21, PT, PT, R7, 0x1, !PT ;  /* 0x0000000107157848 */ /* 0x000fce0007fe0100 */
.L_x_41:
[----:B------:R-:W-:Y:S05]  /*0df0*/  BSYNC.RECONVERGENT B0 ;  /* 0x0000000000007941 */ /* 0x000fea0003800200 */
.L_x_40:
[----:B------:R-:W-:Y:S01]  /*0e00*/  IMAD R29, R27, UR8, R0 ;  /* 0x000000081b1d7c24 */ /* 0x000fe2000f8e0200 */
[----:B------:R-:W-:Y:S01]  /*0e10*/  ISETP.GE.AND P0, PT, R11, R9, PT ;  /* 0x000000090b00720c */ /* 0x000fe20003f06270 */
[----:B------:R-:W-:Y:S01]  /*0e20*/  BSSY.RECONVERGENT B0, `(.L_x_42) ;  /* 0x0000011000007945 */ /* 0x000fe20003800200 */
[----:B------:R-:W-:Y:S02]  /*0e30*/  IMAD.MOV.U32 R7, RZ, RZ, -0x1 ;  /* 0xffffffffff077424 */ /* 0x000fe400078e00ff */
[----:B---3--:R-:W-:Y:S01]  /*0e40*/  IMAD.WIDE R28, R29, 0x8, R2 ;  /* 0x000000081d1c7825 */ /* 0x008fe200078e0202 */
[----:B------:R-:W-:-:S03]  /*0e50*/  ISETP.LT.OR P0, PT, R10, R8, !P0 ;  /* 0x000000080a00720c */ /* 0x000fc60004701670 */
[----:B------:R-:W-:Y:S01]  /*0e60*/  IMAD.MOV.U32 R6, RZ, RZ, -0x1 ;  /* 0xffffffffff067424 */ /* 0x000fe200078e00ff */
[----:B------:R1:W-:Y:S01]  /*0e70*/  STG.E.64 desc[UR6][R28.64], R20 ;  /* 0x000000141c007986 */ /* 0x0003e2000c101b06 */
[----:B------:R-:W-:-:S05]  /*0e80*/  IADD3 R4, P1, PT, R28, R22, RZ ;  /* 0x000000161c047210 */ /* 0x000fca0007f3e0ff */
[----:B------:R-:W-:-:S03]  /*0e90*/  IMAD.X R5, RZ, RZ, R29, P1 ;  /* 0x000000ffff057224 */ /* 0x000fc600008e061d */
[----:B------:R-:W-:Y:S05]  /*0ea0*/  @P0 BRA `(.L_x_43) ;  /* 0x0000000000200947 */ /* 0x000fea0003800000 */
[--C-:B------:R-:W-:Y:S01]  /*0eb0*/  IMAD.IADD R11, R11, 0x1, -R9.reuse ;  /* 0x000000010b0b7824 */ /* 0x100fe200078e0a09 */
[----:B------:R-:W-:Y:S01]  /*0ec0*/  IADD3 R6, PT, PT, -R8, UR9, RZ ;  /* 0x0000000908067c10 */ /* 0x000fe2000fffe1ff */
[----:B------:R-:W-:-:S03]  /*0ed0*/  IMAD.MOV R7, RZ, RZ, -R9 ;  /* 0x000000ffff077224 */ /* 0x000fc600078e0a09 */
[----:B------:R-:W-:-:S04]  /*0ee0*/  VIADDMNMX R11, R10, -R8, R11, !PT ;  /* 0x800000080a0b7246 */ /* 0x000fc8000780010b */
[----:B------:R-:W-:-:S04]  /*0ef0*/  VIADDMNMX R6, R11, 0x1, R6, PT ;  /* 0x000000010b067846 */ /* 0x000fc80003800106 */
[----:B------:R-:W-:Y:S01]  /*0f00*/  VIADDMNMX R7, R7, UR9, R6, PT ;  /* 0x0000000907077c46 */ /* 0x000fe2000b800106 */
[----:B------:R-:W-:-:S03]  /*0f10*/  IMAD R6, R8, UR9, R9 ;  /* 0x0000000908067c24 */ /* 0x000fc6000f8e0209 */
[----:B------:R-:W-:-:S07]  /*0f20*/  VIMNMX R7, PT, PT, R7, 0x1, !PT ;  /* 0x0000000107077848 */ /* 0x000fce0007fe0100 */
.L_x_43:
[----:B------:R-:W-:Y:S05]  /*0f30*/  BSYNC.RECONVERGENT B0 ;  /* 0x0000000000007941 */ /* 0x000fea0003800200 */
.L_x_42:
[----:B------:R2:W-:Y:S01]  /*0f40*/  STG.E.64 desc[UR6][R4.64], R6 ;  /* 0x0000000604007986 */ /* 0x0005e2000c101b06 */
[----:B0-----:R-:W-:Y:S01]  /*0f50*/  ISETP.GE.AND P0, PT, R15, R13, PT ;  /* 0x0000000d0f00720c */ /* 0x001fe20003f06270 */
[----:B------:R-:W-:Y:S01]  /*0f60*/  BSSY.RECONVERGENT B0, `(.L_x_44) ;  /* 0x000000f000007945 */ /* 0x000fe20003800200 */
[----:B------:R-:W-:Y:S01]  /*0f70*/  IADD3 R8, P1, PT, R22, R4, RZ ;  /* 0x0000000416087210 */ /* 0x000fe20007f3e0ff */
[----:B------:R-:W-:Y:S01]  /*0f80*/  IMAD.MOV.U32 R10, RZ, RZ, -0x1 ;  /* 0xffffffffff0a7424 */ /* 0x000fe200078e00ff */
[----:B------:R-:W-:Y:S02]  /*0f90*/  ISETP.LT.OR P0, PT, R14, R12, !P0 ;  /* 0x0000000c0e00720c */ /* 0x000fe40004701670 */
[----:B------:R-:W-:Y:S01]  /*0fa0*/  MOV R11, 0xffffffff ;  /* 0xffffffff000b7802 */ /* 0x000fe20000000f00 */
[----:B------:R-:W-:-:S10]  /*0fb0*/  IMAD.X R9, RZ, RZ, R5, P1 ;  /* 0x000000ffff097224 */ /* 0x000fd400008e0605 */
[----:B--2---:R-:W-:Y:S05]  /*0fc0*/  @P0 BRA `(.L_x_45) ;  /* 0x0000000000200947 */ /* 0x004fea0003800000 */
[--C-:B------:R-:W-:Y:S01]  /*0fd0*/  IMAD.IADD R15, R15, 0x1, -R13.reuse ;  /* 0x000000010f0f7824 */ /* 0x100fe200078e0a0d */
[C---:B------:R-:W-:Y:S01]  /*0fe0*/  IADD3 R4, PT, PT, -R12.reuse, UR9, RZ ;  /* 0x000000090c047c10 */ /* 0x040fe2000fffe1ff */
[--C-:B------:R-:W-:Y:S02]  /*0ff0*/  IMAD.MOV R5, RZ, RZ, -R13.reuse ;  /* 0x000000ffff057224 */ /* 0x100fe400078e0a0d */
[----:B------:R-:W-:Y:S01]  /*1000*/  IMAD R10, R12, UR9, R13 ;  /* 0x000000090c0a7c24 */ /* 0x000fe2000f8e020d */
[----:B------:R-:W-:-:S04]  /*1010*/  VIADDMNMX R15, R14, -R12, R15, !PT ;  /* 0x8000000c0e0f7246 */ /* 0x000fc8000780010f */
[----:B------:R-:W-:-:S04]  /*1020*/  VIADDMNMX R4, R15, 0x1, R4, PT ;  /* 0x000000010f047846 */ /* 0x000fc80003800104 */
[----:B------:R-:W-:-:S04]  /*1030*/  VIADDMNMX R4, R5, UR9, R4, PT ;  /* 0x0000000905047c46 */ /* 0x000fc8000b800104 */
[----:B------:R-:W-:-:S07]  /*1040*/  VIMNMX R11, PT, PT, R4, 0x1, !PT ;  /* 0x00000001040b7848 */ /* 0x000fce0007fe0100 */
.L_x_45:
[----:B------:R-:W-:Y:S05]  /*1050*/  BSYNC.RECONVERGENT B0 ;  /* 0x0000000000007941 */ /* 0x000fea0003800200 */
.L_x_44:
[----:B------:R0:W-:Y:S01]  /*1060*/  STG.E.64 desc[UR6][R8.64], R10 ;  /* 0x0000000a08007986 */ /* 0x0001e2000c101b06 */
[----:B------:R-:W-:Y:S01]  /*1070*/  ISETP.GE.AND P0, PT, R19, R17, PT ;  /* 0x000000111300720c */ /* 0x000fe20003f06270 */
[----:B------:R-:W-:Y:S01]  /*1080*/  BSSY.RECONVERGENT B0, `(.L_x_46) ;  /* 0x000000d000007945 */ /* 0x000fe20003800200 */
[----:B------:R-:W-:Y:S01]  /*1090*/  IMAD.MOV.U32 R7, RZ, RZ, -0x1 ;  /* 0xffffffffff077424 */ /* 0x000fe200078e00ff */
[----:B------:R-:W-:Y:S02]  /*10a0*/  MOV R6, 0xffffffff ;  /* 0xffffffff00067802 */ /* 0x000fe40000000f00 */
[----:B------:R-:W-:-:S13]  /*10b0*/  ISETP.LT.OR P0, PT, R18, R16, !P0 ;  /* 0x000000101200720c */ /* 0x000fda0004701670 */
[----:B0-----:R-:W-:Y:S05]  /*10c0*/  @P0 BRA `(.L_x_47) ;  /* 0x0000000000200947 */ /* 0x001fea0003800000 */
        /* <DEDUP_REMOVED lines=8> */
.L_x_47:
[----:B------:R-:W-:Y:S05]  /*1150*/  BSYNC.RECONVERGENT B0 ;  /* 0x0000000000007941 */ /* 0x000fea0003800200 */
.L_x_46:
[----:B------:R-:W-:Y:S01]  /*1160*/  IADD3 R4, P0, PT, R22, R8, RZ ;  /* 0x0000000816047210 */ /* 0x000fe20007f1e0ff */
[----:B------:R-:W-:-:S04]  /*1170*/  IMAD R0, R23, 0x4, R0 ;  /* 0x0000000417007824 */ /* 0x000fc800078e0200 */
[----:B------:R-:W-:Y:S01]  /*1180*/  IMAD.X R5, RZ, RZ, R9, P0 ;  /* 0x000000ffff057224 */ /* 0x000fe200000e0609 */
[----:B------:R-:W-:-:S04]  /*1190*/  ISETP.GE.AND P0, PT, R0, R25, PT ;  /* 0x000000190000720c */ /* 0x000fc80003f06270 */
[----:B------:R0:W-:Y:S09]  /*11a0*/  STG.E.64 desc[UR6][R4.64], R6 ;  /* 0x0000000604007986 */ /* 0x0001f2000c101b06 */
[----:B------:R-:W-:Y:S05]  /*11b0*/  @!P0 BRA `(.L_x_48) ;  /* 0xfffffff800a08947 */ /* 0x000fea000383ffff */
[----:B------:R-:W-:Y:S05]  /*11c0*/  EXIT ;  /* 0x000000000000794d */ /* 0x000fea0003800000 */
.L_x_49:
        /* <DEDUP_REMOVED lines=11> */
.L_x_66:


//--------------------- .text._Z27extractSquaresWarpOptimizedPK5PointP4int2ii --------------------------
	.section	.text._Z27extractSquaresWarpOptimizedPK5PointP4int2ii,"ax",@progbits
	.align	128
        .global         _Z27extractSquaresWarpOptimizedPK5PointP4int2ii
        .type           _Z27extractSquaresWarpOptimizedPK5PointP4int2ii,@function
        .size           _Z27extractSquaresWarpOptimizedPK5PointP4int2ii,(.L_x_67 - _Z27extractSquaresWarpOptimizedPK5PointP4int2ii)
        .other          _Z27extractSquaresWarpOptimizedPK5PointP4int2ii,@"STO_CUDA_ENTRY STV_DEFAULT"
_Z27extractSquaresWarpOptimizedPK5PointP4int2ii:
.text._Z27extractSquaresWarpOptimizedPK5PointP4int2ii:
[----:B------:R-:W-:Y:S01]  /*0000*/  LDC R1, c[0x0][0x37c] ;  /* 0x0000df00ff017b82 */ /* 0x000fe20000000800 */
[----:B------:R-:W0:Y:S07]  /*0010*/  S2R R3, SR_TID.X ;  /* 0x0000000000037919 */ /* 0x000e2e0000002100 */
[----:B------:R-:W0:Y:S01]  /*0020*/  S2UR UR5, SR_CTAID.X ;  /* 0x00000000000579c3 */ /* 0x000e220000002500 */
[----:B------:R-:W1:Y:S07]  /*0030*/  LDCU UR4, c[0x0][0x390] ;  /* 0x00007200ff0477ac */ /* 0x000e6e0008000800 */
[----:B------:R-:W0:Y:S01]  /*0040*/  LDC R6, c[0x0][0x360] ;  /* 0x0000d800ff067b82 */ /* 0x000e220000000800 */
[----:B-1----:R-:W-:Y:S01]  /*0050*/  UIADD3 UR4, UPT, UPT, UR4, -0x1, URZ ;  /* 0xffffffff04047890 */ /* 0x002fe2000fffe0ff */
[----:B0-----:R-:W-:-:S05]  /*0060*/  IMAD R0, R6, UR5, R3 ;  /* 0x0000000506007c24 */ /* 0x001fca000f8e0203 */
[----:B------:R-:W-:-:S04]  /*0070*/  SHF.R.S32.HI R3, RZ, 0x1f, R0 ;  /* 0x0000001fff037819 */ /* 0x000fc80000011400 */
[----:B------:R-:W-:-:S04]  /*0080*/  LEA.HI R3, R3, R0, RZ, 0x5 ;  /* 0x0000000003037211 */ /* 0x000fc800078f28ff */
[----:B------:R-:W-:-:S04]  /*0090*/  SHF.R.S32.HI R7, RZ, 0x5, R3 ;  /* 0x00000005ff077819 */ /* 0x000fc80000011403 */
[----:B------:R-:W-:-:S13]  /*00a0*/  ISETP.GE.AND P0, PT, R7, UR4, PT ;  /* 0x0000000407007c0c */ /* 0x000fda000bf06270 */
[----:B------:R-:W-:Y:S05]  /*00b0*/  @P0 EXIT ;  /* 0x000000000000094d */ /* 0x000fea0003800000 */
[----:B------:R-:W0:Y:S01]  /*00c0*/  LDC.64 R2, c[0x0][0x380] ;  /* 0x0000e000ff027b82 */ /* 0x000e220000000a00 */
[----:B------:R-:W1:Y:S01]  /*00d0*/  LDCU UR5, c[0x0][0x370] ;  /* 0x00006e00ff0577ac */ /* 0x000e620008000800 */
[----:B------:R-:W-:Y:S01]  /*00e0*/  LOP3.LUT R0, R0, 0x1f, RZ, 0xc0, !PT ;  /* 0x0000001f00007812 */ /* 0x000fe200078ec0ff */
[----:B------:R-:W2:Y:S03]  /*00f0*/  LDCU.64 UR6, c[0x0][0x358] ;  /* 0x00006b00ff0677ac */ /* 0x000ea60008000a00 */
[----:B------:R-:W-:Y:S02]  /*0100*/  ISETP.NE.AND P0, PT, R0, RZ, PT ;  /* 0x000000ff0000720c */ /* 0x000fe40003f05270 */
[----:B------:R-:W3:Y:S01]  /*0110*/  LDC.64 R4, c[0x0][0x388] ;  /* 0x0000e200ff047b82 */ /* 0x000ee20000000a00 */
[----:B------:R-:W4:Y:S01]  /*0120*/  LDCU UR8, c[0x0][0x394] ;  /* 0x00007280ff0877ac */ /* 0x000f220008000800 */
[----:B-1----:R-:W-:-:S09]  /*0130*/  IMAD R6, R6, UR5, RZ ;  /* 0x0000000506067c24 */ /* 0x002fd2000f8e02ff */
.L_x_56:
[----:B------:R-:W-:Y:S04]  /*0140*/  BSSY.RECONVERGENT B0, `(.L_x_50) ;  /* 0x0000007000007945 */ /* 0x000fe80003800200 */
[----:B012---:R-:W-:Y:S05]  /*0150*/  @P0 BRA `(.L_x_51) ;  /* 0x0000000000140947 */ /* 0x007fea0003800000 */
[----:B0-----:R-:W-:-:S05]  /*0160*/  IMAD.WIDE R12, R7, 0x8, R2 ;  /* 0x00000008070c7825 */ /* 0x001fca00078e0202 */
[----:B--2---:R1:W5:Y:S04]  /*0170*/  LDG.E.CONSTANT R8, desc[UR6][R12.64] ;  /* 0x000000060c087981 */ /* 0x004368000c1e9900 */
[----:B------:R1:W5:Y:S04]  /*0180*/  LDG.E.CONSTANT R9, desc[UR6][R12.64+0x4] ;  /* 0x000004060c097981 */ /* 0x000368000c1e9900 */
[----:B------:R1:W5:Y:S04]  /*0190*/  LDG.E.CONSTANT R11, desc[UR6][R12.64+0x8] ;  /* 0x000008060c0b7981 */ /* 0x000368000c1e9900 */
[----:B------:R1:W5:Y:S02]  /*01a0*/  LDG.E.CONSTANT R10, desc[UR6][R12.64+0xc] ;  /* 0x00000c060c0a7981 */ /* 0x000364000c1e9900 */
.L_x_51:
[----:B--2-4-:R-:W-:Y:S05]  /*01b0*/  BSYNC.RECONVERGENT B0 ;  /* 0x0000000000007941 */ /* 0x014fea0003800200 */
.L_x_50:
[----:B------:R-:W-:-:S03]  /*01c0*/  UMOV UR5, 0xffffffff ;  /* 0xffffffff00057882 */ /* 0x000fc60000000000 */
[----:B------:R-:W-:Y:S05]  /*01d0*/  BRA.DIV UR5, `(.L_x_52) ;  /* 0x0000000205807947 */ /* 0x000fea000b800000 */
[----:B-----5:R-:W2:Y:S04]  /*01e0*/  SHFL.IDX PT, R8, R8, RZ, 0x1f ;  /* 0x00001fff08087589 */ /* 0x020ea800000e0000 */
[----:B------:R-:W4:Y:S04]  /*01f0*/  SHFL.IDX PT, R9, R9, RZ, 0x1f ;  /* 0x00001fff09097589 */ /* 0x000f2800000e0000 */
[----:B------:R-:W0:Y:S04]  /*0200*/  SHFL.IDX PT, R11, R11, RZ, 0x1f ;  /* 0x00001fff0b0b7589 */ /* 0x000e2800000e0000 */
[----:B------:R-:W0:Y:S02]  /*0210*/  SHFL.IDX PT, R10, R10, RZ, 0x1f ;  /* 0x00001fff0a0a7589 */ /* 0x000e2400000e0000 */
.L_x_62:
[----:B0---4-:R-:W-:Y:S01]  /*0220*/  ISETP.GE.AND P0, PT, R10, R9, PT ;  /* 0x000000090a00720c */ /* 0x011fe20003f06270 */
[----:B------:R-:W-:Y:S03]  /*0230*/  BSSY.RECONVERGENT B0, `(.L_x_53) ;  /* 0x0000016000007945 */ /* 0x000fe60003800200 */
[----:B--2---:R-:W-:-:S13]  /*0240*/  ISETP.LT.OR P0, PT, R11, R8, !P0 ;  /* 0x000000080b00720c */ /* 0x004fda0004701670 */
[----:B------:R-:W-:Y:S05]  /*0250*/  @P0 BRA `(.L_x_54) ;  /* 0x0000000000340947 */ /* 0x000fea0003800000 */
[----:B------:R-:W-:-:S13]  /*0260*/  ISETP.NE.AND P0, PT, R0, RZ, PT ;  /* 0x000000ff0000720c */ /* 0x000fda0003f05270 */
[----:B------:R-:W-:Y:S05]  /*0270*/  @P0 BRA `(.L_x_55) ;  /* 0x0000000000440947 */ /* 0x000fea0003800000 */
[----:B------:R-:W-:Y:S01]  /*0280*/  IMAD.MOV R15, RZ, RZ, -R8 ;  /* 0x000000ffff0f7224 */ /* 0x000fe200078e0a08 */
[----:B-1----:R-:W-:Y:S01]  /*0290*/  IADD3 R12, PT, PT, -R9, UR8, RZ ;  /* 0x00000008090c7c10 */ /* 0x002fe2000fffe1ff */
[--C-:B------:R-:W-:Y:S02]  /*02a0*/  IMAD.IADD R13, R10, 0x1, -R9.reuse ;  /* 0x000000010a0d7824 */ /* 0x100fe400078e0a09 */
[----:B------:R-:W-:Y:S01]  /*02b0*/  IMAD R16, R8, UR8, R9 ;  /* 0x0000000808107c24 */ /* 0x000fe2000f8e0209 */
[----:B------:R-:W-:Y:S02]  /*02c0*/  VIADDMNMX R12, R15, UR8, R12, PT ;  /* 0x000000080f0c7c46 */ /* 0x000fe4000b80010c */
[----:B------:R-:W-:-:S04]  /*02d0*/  VIADDMNMX R13, R11, -R8, R13, !PT ;  /* 0x800000080b0d7246 */ /* 0x000fc8000780010d */
[----:B------:R-:W-:Y:S01]  /*02e0*/  VIADDMNMX R14, R13, 0x1, R12, PT ;  /* 0x000000010d0e7846 */ /* 0x000fe2000380010c */
[----:B---3--:R-:W-:-:S03]  /*02f0*/  IMAD.WIDE R12, R7, 0x8, R4 ;  /* 0x00000008070c7825 */ /* 0x008fc600078e0204 */
[----:B------:R-:W-:-:S05]  /*0300*/  VIMNMX R17, PT, PT, R14, 0x1, !PT ;  /* 0x000000010e117848 */ /* 0x000fca0007fe0100 */
[----:B------:R2:W-:Y:S01]  /*0310*/  STG.E.64 desc[UR6][R12.64], R16 ;  /* 0x000000100c007986 */ /* 0x0005e2000c101b06 */
[----:B------:R-:W-:Y:S05]  /*0320*/  BRA `(.L_x_55) ;  /* 0x0000000000187947 */ /* 0x000fea0003800000 */
.L_x_54:
[----:B------:R-:W-:-:S13]  /*0330*/  ISETP.NE.AND P0, PT, R0, RZ, PT ;  /* 0x000000ff0000720c */ /* 0x000fda0003f05270 */
[----:B-1----:R-:W0:Y:S01]  /*0340*/  @!P0 LDC.64 R12, c[0x0][0x388] ;  /* 0x0000e200ff0c8b82 */ /* 0x002e220000000a00 */
[----:B------:R-:W-:Y:S01]  /*0350*/  @!P0 IMAD.MOV.U32 R14, RZ, RZ, -0x1 ;  /* 0xffffffffff0e8424 */ /* 0x000fe200078e00ff */
[----:B------:R-:W-:Y:S01]  /*0360*/  @!P0 MOV R15, 0xffffffff ;  /* 0xffffffff000f8802 */ /* 0x000fe20000000f00 */
[----:B0-----:R-:W-:-:S05]  /*0370*/  @!P0 IMAD.WIDE R12, R7, 0x8, R12 ;  /* 0x00000008070c8825 */ /* 0x001fca00078e020c */
[----:B------:R0:W-:Y:S02]  /*0380*/  @!P0 STG.E.64 desc[UR6][R12.64], R14 ;  /* 0x0000000e0c008986 */ /* 0x0001e4000c101b06 */
.L_x_55:
[----:B------:R-:W-:Y:S05]  /*0390*/  BSYNC.RECONVERGENT B0 ;  /* 0x0000000000007941 */ /* 0x000fea0003800200 */
.L_x_53:
[----:B------:R-:W-:-:S04]  /*03a0*/  LEA.HI R7, R6, R7, RZ, 0x1b ;  /* 0x0000000706077211 */ /* 0x000fc800078fd8ff */
[----:B------:R-:W-:-:S13]  /*03b0*/  ISETP.GE.AND P1, PT, R7, UR4, PT ;  /* 0x0000000407007c0c */ /* 0x000fda000bf26270 */
[----:B------:R-:W-:Y:S05]  /*03c0*/  @!P1 BRA `(.L_x_56) ;  /* 0xfffffffc005c9947 */ /* 0x000fea000383ffff */
[----:B------:R-:W-:Y:S05]  /*03d0*/  EXIT ;  /* 0x000000000000794d */ /* 0x000fea0003800000 */
.L_x_52:
[----:B------:R-:W-:Y:S01]  /*03e0*/  BSSY B0, `(.L_x_57) ;  /* 0x0000008000007945 */ /* 0x000fe20003800000 */
[----:B-----5:R-:W-:Y:S01]  /*03f0*/  IMAD.MOV.U32 R15, RZ, RZ, R8 ;  /* 0x000000ffff0f7224 */ /* 0x020fe200078e0008 */
[----:B-1----:R-:W-:Y:S01]  /*0400*/  MOV R12, 0xffffffff ;  /* 0xffffffff000c7802 */ /* 0x002fe20000000f00 */
[----:B------:R-:W-:Y:S02]  /*0410*/  IMAD.MOV.U32 R14, RZ, RZ, RZ ;  /* 0x000000ffff0e7224 */ /* 0x000fe400078e00ff */
[----:B------:R-:W-:-:S07]  /*0420*/  IMAD.MOV.U32 R17, RZ, RZ, 0x1f ;  /* 0x0000001fff117424 */ /* 0x000fce00078e00ff */
[----:B0--3--:R-:W-:Y:S05]  /*0430*/  WARPSYNC.COLLECTIVE R12, `(.L_x_58) ;  /* 0x000000000c087348 */ /* 0x009fea0003c00000 */
[----:B------:R1:W2:Y:S02]  /*0440*/  SHFL.IDX P0, R13, R15, R14, R17 ;  /* 0x0000000e0f0d7389 */ /* 0x0002a40000000011 */
[----:B0123--:R-:W-:Y:S05]  /*0450*/  ENDCOLLECTIVE ;  /* 0x000000000000791b */ /* 0x00ffea0003800000 */
.L_x_58:
[----:B------:R-:W-:Y:S05]  /*0460*/  BSYNC B0 ;  /* 0x0000000000007941 */ /* 0x000fea0003800000 */
.L_x_57:
[----:B------:R-:W-:Y:S02]  /*0470*/  HFMA2 R14, -RZ, RZ, 0, 0 ;  /* 0x00000000ff0e7431 */ /* 0x000fe400000001ff */
[----:B------:R-:W-:Y:S02]  /*0480*/  IMAD.MOV.U32 R15, RZ, RZ, R9 ;  /* 0x000000ffff0f7224 */ /* 0x000fe400078e0009 */
[----:B------:R-:W-:Y:S02]  /*0490*/  IMAD.MOV.U32 R17, RZ, RZ, 0x1f ;  /* 0x0000001fff117424 */ /* 0x000fe400078e00ff */
[----:B------:R-:W-:Y:S02]  /*04a0*/  IMAD.MOV.U32 R12, RZ, RZ, -0x1 ;  /* 0xffffffffff0c7424 */ /* 0x000fe400078e00ff */
[----:B------:R-:W-:-:S07]  /*04b0*/  IMAD.MOV.U32 R8, RZ, RZ, R13 ;  /* 0x000000ffff087224 */ /* 0x000fce00078e000d */
[----:B------:R-:W-:Y:S05]  /*04c0*/  WARPSYNC.COLLECTIVE R12, `(.L_x_59) ;  /* 0x000000000c087348 */ /* 0x000fea0003c00000 */
[----:B------:R0:W1:Y:S02]  /*04d0*/  SHFL.IDX P0, R13, R15, R14, R17 ;  /* 0x0000000e0f0d7389 */ /* 0x0000640000000011 */
[----:B01----:R-:W-:Y:S05]  /*04e0*/  ENDCOLLECTIVE ;  /* 0x000000000000791b */ /* 0x003fea0003800000 */
.L_x_59:
[----:B------:R-:W-:Y:S01]  /*04f0*/  IMAD.MOV.U32 R15, RZ, RZ, R11 ;  /* 0x000000ffff0f7224 */ /* 0x000fe200078e000b */
[----:B------:R-:W-:-:S07]  /*0500*/  MOV R9, R13 ;  /* 0x0000000d00097202 */ /* 0x000fce0000000f00 */
[----:B------:R-:W-:Y:S05]  /*0510*/  WARPSYNC.COLLECTIVE R12, `(.L_x_60) ;  /* 0x000000000c087348 */ /* 0x000fea0003c00000 */
[----:B------:R0:W1:Y:S02]  /*0520*/  SHFL.IDX P0, R13, R15, R14, R17 ;  /* 0x0000000e0f0d7389 */ /* 0x0000640000000011 */
[----:B01----:R-:W-:Y:S05]  /*0530*/  ENDCOLLECTIVE ;  /* 0x000000000000791b */ /* 0x003fea0003800000 */
.L_x_60:
[----:B------:R-:W-:Y:S01]  /*0540*/  MOV R15, R10 ;  /* 0x0000000a000f7202 */ /* 0x000fe20000000f00 */
[----:B------:R-:W-:-:S07]  /*0550*/  IMAD.MOV.U32 R11, RZ, RZ, R13 ;  /* 0x000000ffff0b7224 */ /* 0x000fce00078e000d */
[----:B------:R-:W-:Y:S05]  /*0560*/  WARPSYNC.COLLECTIVE R12, `(.L_x_61) ;  /* 0x000000000c087348 */ /* 0x000fea0003c00000 */
[----:B------:R0:W1:Y:S02]  /*0570*/  SHFL.IDX P0, R13, R15, R14, R17 ;  /* 0x0000000e0f0d7389 */ /* 0x0000640000000011 */
[----:B01----:R-:W-:Y:S05]  /*0580*/  ENDCOLLECTIVE ;  /* 0x000000000000791b */ /* 0x003fea0003800000 */
.L_x_61:
[----:B------:R-:W-:Y:S01]  /*0590*/  IMAD.MOV.U32 R10, RZ, RZ, R13 ;  /* 0x000000ffff0a7224 */ /* 0x000fe200078e000d */
[----:B------:R-:W-:Y:S06]  /*05a0*/  BRA `(.L_x_62) ;  /* 0xfffffffc001c7947 */ /* 0x000fec000383ffff */
.L_x_63:
        /* <DEDUP_REMOVED lines=13> */
.L_x_67:


//--------------------- .nv.shared._Z24extractAndProcessSquaresPKfPK5PointPfiii --------------------------
	.section	.nv.shared._Z24extractAndProcessSquaresPKfPK5PointPfiii,"aw",@nobits
	.sectionflags	@""
	.align	16
	.zero		1024


//--------------------- .nv.shared.reserved.0     --------------------------
	.section	.nv.shared.reserved.0,"aw",@nobits
	.weak		__nv_reservedSMEM_offset_0_alias
	.size		__nv_reservedSMEM_offset_0_alias, 0, 64
	.other		__nv_reservedSMEM_offset_0_alias,@"STO_CUDA_RESERVED_SHARED STV_DEFAULT"
__nv_reservedSMEM_offset_0_alias:
	.zero		0
	.zero		64


//--------------------- .nv.shared._Z25extractSquaresBatchKernelPK5PointP4int2iii --------------------------
	.section	.nv.shared._Z25extractSquaresBatchKernelPK5PointP4int2iii,"aw",@nobits
	.sectionflags	@""
	.align	16
	.zero		1024


//--------------------- .nv.shared._Z27extractSquaresWarpOptimizedPK5PointP4int2ii --------------------------
	.section	.nv.shared._Z27extractSquaresWarpOptimizedPK5PointP4int2ii,"aw",@nobits
	.sectionflags	@""
	.align	16
	.zero		1024


//--------------------- .nv.constant0._Z24extractAndProcessSquaresPKfPK5PointPfiii --------------------------
	.section	.nv.constant0._Z24extractAndProcessSquaresPKfPK5PointPfiii,"a",@progbits
	.sectionflags	@""
	.align	4
.nv.constant0._Z24extractAndProcessSquaresPKfPK5PointPfiii:
	.zero		932


//--------------------- .nv.constant0._Z25extractSquaresBatchKernelPK5PointP4int2iii --------------------------
	.section	.nv.constant0._Z25extractSquaresBatchKernelPK5PointP4int2iii,"a",@progbits
	.sectionflags	@""
	.align	4
.nv.constant0._Z25extractSquaresBatchKernelPK5PointP4int2iii:
	.zero		924


//--------------------- .nv.constant0._Z27extractSquaresWarpOptimizedPK5PointP4int2ii --------------------------
	.section	.nv.constant0._Z27extractSquaresWarpOptimizedPK5PointP4int2ii,"a",@progbits
	.sectionflags	@""
	.align	4
.nv.constant0._Z27extractSquaresWarpOptimizedPK5PointP4int2ii:
	.zero		920


//--------------------- SYMBOLS --------------------------

	.type		.nv.reservedSmem.offset0,@object
	.size		.nv.reservedSmem.offset0,0x4
	.type		.nv.reservedSmem.cap,@object
	.size		.nv.reservedSmem.cap,0x4
